//
// Generated by NVIDIA NVVM Compiler
//
// Compiler Build ID: CL-36424714
// Cuda compilation tools, release 13.0, V13.0.88
// Based on NVVM 20.0.0
//

.version 9.0
.target sm_100
.address_size 64

	// .globl	_Z33int8_weight_only_gemv_smem_cachedILb1ELb1EEvPKaPK6__halfPKfS4_PS2_ii
.extern .shared .align 16 .b8 smem_buf[];

.visible .entry _Z33int8_weight_only_gemv_smem_cachedILb1ELb1EEvPKaPK6__halfPKfS4_PS2_ii(
	.param .u64 .ptr .align 1 _Z33int8_weight_only_gemv_smem_cachedILb1ELb1EEvPKaPK6__halfPKfS4_PS2_ii_param_0,
	.param .u64 .ptr .align 1 _Z33int8_weight_only_gemv_smem_cachedILb1ELb1EEvPKaPK6__halfPKfS4_PS2_ii_param_1,
	.param .u64 .ptr .align 1 _Z33int8_weight_only_gemv_smem_cachedILb1ELb1EEvPKaPK6__halfPKfS4_PS2_ii_param_2,
	.param .u64 .ptr .align 1 _Z33int8_weight_only_gemv_smem_cachedILb1ELb1EEvPKaPK6__halfPKfS4_PS2_ii_param_3,
	.param .u64 .ptr .align 1 _Z33int8_weight_only_gemv_smem_cachedILb1ELb1EEvPKaPK6__halfPKfS4_PS2_ii_param_4,
	.param .u32 _Z33int8_weight_only_gemv_smem_cachedILb1ELb1EEvPKaPK6__halfPKfS4_PS2_ii_param_5,
	.param .u32 _Z33int8_weight_only_gemv_smem_cachedILb1ELb1EEvPKaPK6__halfPKfS4_PS2_ii_param_6
)
{
	.reg .pred 	%p<19>;
	.reg .b16 	%rs<163>;
	.reg .b32 	%r<227>;
	.reg .b32 	%f<157>;
	.reg .b64 	%rd<44>;

	ld.param.u64 	%rd10, [_Z33int8_weight_only_gemv_smem_cachedILb1ELb1EEvPKaPK6__halfPKfS4_PS2_ii_param_0];
	ld.param.u64 	%rd11, [_Z33int8_weight_only_gemv_smem_cachedILb1ELb1EEvPKaPK6__halfPKfS4_PS2_ii_param_1];
	ld.param.u64 	%rd7, [_Z33int8_weight_only_gemv_smem_cachedILb1ELb1EEvPKaPK6__halfPKfS4_PS2_ii_param_2];
	ld.param.u64 	%rd8, [_Z33int8_weight_only_gemv_smem_cachedILb1ELb1EEvPKaPK6__halfPKfS4_PS2_ii_param_3];
	ld.param.u64 	%rd9, [_Z33int8_weight_only_gemv_smem_cachedILb1ELb1EEvPKaPK6__halfPKfS4_PS2_ii_param_4];
	ld.param.u32 	%r41, [_Z33int8_weight_only_gemv_smem_cachedILb1ELb1EEvPKaPK6__halfPKfS4_PS2_ii_param_5];
	ld.param.u32 	%r42, [_Z33int8_weight_only_gemv_smem_cachedILb1ELb1EEvPKaPK6__halfPKfS4_PS2_ii_param_6];
	cvta.to.global.u64 	%rd1, %rd11;
	cvta.to.global.u64 	%rd2, %rd10;
	mov.u32 	%r43, %ctaid.x;
	mov.u32 	%r1, %ntid.x;
	mov.u32 	%r2, %tid.x;
	mad.lo.s32 	%r3, %r43, %r1, %r2;
	shl.b32 	%r218, %r3, 3;
	mov.u32 	%r5, %nctaid.x;
	mul.lo.s32 	%r44, %r5, %r1;
	shl.b32 	%r6, %r44, 3;
	setp.ge.s32 	%p1, %r218, %r41;
	@%p1 bra 	$L__BB0_7;
	add.s32 	%r45, %r6, %r218;
	max.s32 	%r46, %r41, %r45;
	sub.s32 	%r47, %r46, %r6;
	setp.ne.s32 	%p2, %r47, %r218;
	selp.u32 	%r48, 1, 0, %p2;
	add.s32 	%r49, %r218, %r48;
	sub.s32 	%r50, %r47, %r49;
	div.u32 	%r51, %r50, %r6;
	add.s32 	%r7, %r51, %r48;
	and.b32  	%r52, %r7, 3;
	setp.eq.s32 	%p3, %r52, 3;
	@%p3 bra 	$L__BB0_4;
	shl.b32 	%r53, %r3, 4;
	mov.u32 	%r54, smem_buf;
	add.s32 	%r216, %r54, %r53;
	mul.lo.s32 	%r55, %r1, %r5;
	shl.b32 	%r9, %r55, 4;
	add.s32 	%r56, %r7, 1;
	and.b32  	%r57, %r56, 3;
	neg.s32 	%r215, %r57;
$L__BB0_3:
	.pragma "nounroll";
	mul.wide.s32 	%rd12, %r218, 2;
	add.s64 	%rd13, %rd1, %rd12;
	ld.global.v4.f32 	{%f11, %f12, %f13, %f14}, [%rd13];
	st.shared.v4.f32 	[%r216], {%f11, %f12, %f13, %f14};
	add.s32 	%r218, %r218, %r6;
	add.s32 	%r216, %r216, %r9;
	add.s32 	%r215, %r215, 1;
	setp.ne.s32 	%p4, %r215, 0;
	@%p4 bra 	$L__BB0_3;
$L__BB0_4:
	setp.lt.u32 	%p5, %r7, 3;
	@%p5 bra 	$L__BB0_7;
	mov.u32 	%r59, smem_buf;
	shl.b32 	%r61, %r6, 1;
	mul.wide.s32 	%rd16, %r6, 2;
	shl.b32 	%r65, %r6, 2;
$L__BB0_6:
	shl.b32 	%r58, %r218, 1;
	add.s32 	%r60, %r59, %r58;
	mul.wide.s32 	%rd14, %r218, 2;
	add.s64 	%rd15, %rd1, %rd14;
	ld.global.v4.f32 	{%f15, %f16, %f17, %f18}, [%rd15];
	st.shared.v4.f32 	[%r60], {%f15, %f16, %f17, %f18};
	add.s32 	%r62, %r60, %r61;
	add.s64 	%rd17, %rd15, %rd16;
	ld.global.v4.f32 	{%f19, %f20, %f21, %f22}, [%rd17];
	st.shared.v4.f32 	[%r62], {%f19, %f20, %f21, %f22};
	add.s32 	%r63, %r62, %r61;
	add.s64 	%rd18, %rd17, %rd16;
	ld.global.v4.f32 	{%f23, %f24, %f25, %f26}, [%rd18];
	st.shared.v4.f32 	[%r63], {%f23, %f24, %f25, %f26};
	add.s32 	%r64, %r63, %r61;
	add.s64 	%rd19, %rd18, %rd16;
	ld.global.v4.f32 	{%f27, %f28, %f29, %f30}, [%rd19];
	st.shared.v4.f32 	[%r64], {%f27, %f28, %f29, %f30};
	add.s32 	%r218, %r65, %r218;
	setp.lt.s32 	%p6, %r218, %r41;
	@%p6 bra 	$L__BB0_6;
$L__BB0_7:
	bar.sync 	0;
	and.b32  	%r20, %r2, 31;
	shr.u32 	%r21, %r3, 5;
	setp.ge.s32 	%p7, %r21, %r42;
	@%p7 bra 	$L__BB0_17;
	mul.lo.s32 	%r66, %r41, %r21;
	cvt.s64.s32 	%rd3, %r66;
	cvta.to.global.u64 	%rd20, %rd7;
	mul.wide.u32 	%rd21, %r21, 4;
	add.s64 	%rd22, %rd20, %rd21;
	ld.global.f32 	%f1, [%rd22];
	cvta.to.global.u64 	%rd23, %rd8;
	mul.wide.u32 	%rd24, %r21, 2;
	add.s64 	%rd25, %rd23, %rd24;
	ld.global.u16 	%rs1, [%rd25];
	// begin inline asm
	{  cvt.f32.f16 %f31, %rs1;}

	// end inline asm
	shr.s32 	%r67, %r41, 31;
	shr.u32 	%r68, %r67, 29;
	add.s32 	%r69, %r41, %r68;
	shr.s32 	%r22, %r69, 3;
	setp.ge.s32 	%p8, %r20, %r22;
	mov.f32 	%f156, 0f00000000;
	@%p8 bra 	$L__BB0_15;
	not.b32 	%r70, %r20;
	add.s32 	%r23, %r22, %r70;
	and.b32  	%r71, %r23, 96;
	setp.eq.s32 	%p9, %r71, 96;
	mov.f32 	%f156, 0f00000000;
	mov.u32 	%r223, %r20;
	@%p9 bra 	$L__BB0_12;
	mul.wide.u32 	%rd26, %r20, 8;
	add.s64 	%rd27, %rd26, %rd3;
	add.s64 	%rd43, %rd2, %rd27;
	shl.b32 	%r73, %r20, 4;
	mov.u32 	%r74, smem_buf;
	add.s32 	%r221, %r74, %r73;
	shr.u32 	%r75, %r23, 5;
	add.s32 	%r76, %r75, 1;
	and.b32  	%r77, %r76, 3;
	neg.s32 	%r220, %r77;
	mov.f32 	%f156, 0f00000000;
	mov.u32 	%r223, %r20;
$L__BB0_11:
	.pragma "nounroll";
	ld.shared.v4.f32 	{%f44, %f45, %f46, %f47}, [%r221];
	ld.global.v2.u32 	{%r81, %r91}, [%rd43];
	// begin inline asm
	prmt.b32 %r78,%r81,1684300900,20816;

	// end inline asm
	// begin inline asm
	prmt.b32 %r80,%r81,1684300900,21330;

	// end inline asm
	mov.b32 	%r97, 1686135936;
	// begin inline asm
	sub.f16x2 %r82, %r78, %r97;

	// end inline asm
	// begin inline asm
	sub.f16x2 %r85, %r80, %r97;

	// end inline asm
	mov.b32 	%r98, %f44;
	mov.b32 	{%rs3, %rs7}, %r98;
	mov.b32 	{%rs4, %rs8}, %r82;
	// begin inline asm
	{mul.f16 %rs2,%rs3,%rs4;
}
	// end inline asm
	// begin inline asm
	{  cvt.f32.f16 %f36, %rs2;}

	// end inline asm
	add.f32 	%f48, %f156, %f36;
	// begin inline asm
	{mul.f16 %rs6,%rs7,%rs8;
}
	// end inline asm
	// begin inline asm
	{  cvt.f32.f16 %f37, %rs6;}

	// end inline asm
	add.f32 	%f49, %f48, %f37;
	mov.b32 	%r99, %f45;
	mov.b32 	{%rs11, %rs15}, %r99;
	mov.b32 	{%rs12, %rs16}, %r85;
	// begin inline asm
	{mul.f16 %rs10,%rs11,%rs12;
}
	// end inline asm
	// begin inline asm
	{  cvt.f32.f16 %f38, %rs10;}

	// end inline asm
	add.f32 	%f50, %f49, %f38;
	// begin inline asm
	{mul.f16 %rs14,%rs15,%rs16;
}
	// end inline asm
	// begin inline asm
	{  cvt.f32.f16 %f39, %rs14;}

	// end inline asm
	add.f32 	%f51, %f50, %f39;
	// begin inline asm
	prmt.b32 %r88,%r91,1684300900,20816;

	// end inline asm
	// begin inline asm
	prmt.b32 %r90,%r91,1684300900,21330;

	// end inline asm
	// begin inline asm
	sub.f16x2 %r92, %r88, %r97;

	// end inline asm
	// begin inline asm
	sub.f16x2 %r95, %r90, %r97;

	// end inline asm
	mov.b32 	%r100, %f46;
	mov.b32 	{%rs19, %rs23}, %r100;
	mov.b32 	{%rs20, %rs24}, %r92;
	// begin inline asm
	{mul.f16 %rs18,%rs19,%rs20;
}
	// end inline asm
	// begin inline asm
	{  cvt.f32.f16 %f40, %rs18;}

	// end inline asm
	add.f32 	%f52, %f51, %f40;
	// begin inline asm
	{mul.f16 %rs22,%rs23,%rs24;
}
	// end inline asm
	// begin inline asm
	{  cvt.f32.f16 %f41, %rs22;}

	// end inline asm
	add.f32 	%f53, %f52, %f41;
	mov.b32 	%r101, %f47;
	mov.b32 	{%rs27, %rs31}, %r101;
	mov.b32 	{%rs28, %rs32}, %r95;
	// begin inline asm
	{mul.f16 %rs26,%rs27,%rs28;
}
	// end inline asm
	// begin inline asm
	{  cvt.f32.f16 %f42, %rs26;}

	// end inline asm
	add.f32 	%f54, %f53, %f42;
	// begin inline asm
	{mul.f16 %rs30,%rs31,%rs32;
}
	// end inline asm
	// begin inline asm
	{  cvt.f32.f16 %f43, %rs30;}

	// end inline asm
	add.f32 	%f156, %f54, %f43;
	add.s32 	%r223, %r223, 32;
	add.s64 	%rd43, %rd43, 256;
	add.s32 	%r221, %r221, 512;
	add.s32 	%r220, %r220, 1;
	setp.ne.s32 	%p10, %r220, 0;
	@%p10 bra 	$L__BB0_11;
$L__BB0_12:
	setp.lt.u32 	%p11, %r23, 96;
	@%p11 bra 	$L__BB0_15;
	shl.b32 	%r102, %r223, 3;
	add.s32 	%r225, %r102, 512;
	shl.b32 	%r103, %r223, 4;
	mov.u32 	%r104, smem_buf;
	add.s32 	%r105, %r103, %r104;
	add.s32 	%r224, %r105, 1024;
$L__BB0_14:
	.pragma "nounroll";
	ld.shared.v4.f32 	{%f87, %f88, %f89, %f90}, [%r224+-1024];
	add.s32 	%r186, %r225, -512;
	cvt.u64.u32 	%rd28, %r186;
	add.s64 	%rd29, %rd28, %rd3;
	add.s64 	%rd30, %rd2, %rd29;
	ld.global.v2.u32 	{%r109, %r119}, [%rd30];
	// begin inline asm
	prmt.b32 %r106,%r109,1684300900,20816;

	// end inline asm
	// begin inline asm
	prmt.b32 %r108,%r109,1684300900,21330;

	// end inline asm
	mov.b32 	%r185, 1686135936;
	// begin inline asm
	sub.f16x2 %r110, %r106, %r185;

	// end inline asm
	// begin inline asm
	sub.f16x2 %r113, %r108, %r185;

	// end inline asm
	mov.b32 	%r187, %f87;
	mov.b32 	{%rs35, %rs39}, %r187;
	mov.b32 	{%rs36, %rs40}, %r110;
	// begin inline asm
	{mul.f16 %rs34,%rs35,%rs36;
}
	// end inline asm
	// begin inline asm
	{  cvt.f32.f16 %f55, %rs34;}

	// end inline asm
	add.f32 	%f91, %f156, %f55;
	// begin inline asm
	{mul.f16 %rs38,%rs39,%rs40;
}
	// end inline asm
	// begin inline asm
	{  cvt.f32.f16 %f56, %rs38;}

	// end inline asm
	add.f32 	%f92, %f91, %f56;
	mov.b32 	%r188, %f88;
	mov.b32 	{%rs43, %rs47}, %r188;
	mov.b32 	{%rs44, %rs48}, %r113;
	// begin inline asm
	{mul.f16 %rs42,%rs43,%rs44;
}
	// end inline asm
	// begin inline asm
	{  cvt.f32.f16 %f57, %rs42;}

	// end inline asm
	add.f32 	%f93, %f92, %f57;
	// begin inline asm
	{mul.f16 %rs46,%rs47,%rs48;
}
	// end inline asm
	// begin inline asm
	{  cvt.f32.f16 %f58, %rs46;}

	// end inline asm
	add.f32 	%f94, %f93, %f58;
	// begin inline asm
	prmt.b32 %r116,%r119,1684300900,20816;

	// end inline asm
	// begin inline asm
	prmt.b32 %r118,%r119,1684300900,21330;

	// end inline asm
	// begin inline asm
	sub.f16x2 %r120, %r116, %r185;

	// end inline asm
	// begin inline asm
	sub.f16x2 %r123, %r118, %r185;

	// end inline asm
	mov.b32 	%r189, %f89;
	mov.b32 	{%rs51, %rs55}, %r189;
	mov.b32 	{%rs52, %rs56}, %r120;
	// begin inline asm
	{mul.f16 %rs50,%rs51,%rs52;
}
	// end inline asm
	// begin inline asm
	{  cvt.f32.f16 %f59, %rs50;}

	// end inline asm
	add.f32 	%f95, %f94, %f59;
	// begin inline asm
	{mul.f16 %rs54,%rs55,%rs56;
}
	// end inline asm
	// begin inline asm
	{  cvt.f32.f16 %f60, %rs54;}

	// end inline asm
	add.f32 	%f96, %f95, %f60;
	mov.b32 	%r190, %f90;
	mov.b32 	{%rs59, %rs63}, %r190;
	mov.b32 	{%rs60, %rs64}, %r123;
	// begin inline asm
	{mul.f16 %rs58,%rs59,%rs60;
}
	// end inline asm
	// begin inline asm
	{  cvt.f32.f16 %f61, %rs58;}

	// end inline asm
	add.f32 	%f97, %f96, %f61;
	// begin inline asm
	{mul.f16 %rs62,%rs63,%rs64;
}
	// end inline asm
	// begin inline asm
	{  cvt.f32.f16 %f62, %rs62;}

	// end inline asm
	add.f32 	%f98, %f97, %f62;
	ld.shared.v4.f32 	{%f99, %f100, %f101, %f102}, [%r224+-512];
	add.s32 	%r191, %r225, -256;
	cvt.u64.u32 	%rd31, %r191;
	add.s64 	%rd32, %rd31, %rd3;
	add.s64 	%rd33, %rd2, %rd32;
	ld.global.v2.u32 	{%r129, %r139}, [%rd33];
	// begin inline asm
	prmt.b32 %r126,%r129,1684300900,20816;

	// end inline asm
	// begin inline asm
	prmt.b32 %r128,%r129,1684300900,21330;

	// end inline asm
	// begin inline asm
	sub.f16x2 %r130, %r126, %r185;

	// end inline asm
	// begin inline asm
	sub.f16x2 %r133, %r128, %r185;

	// end inline asm
	mov.b32 	%r192, %f99;
	mov.b32 	{%rs67, %rs71}, %r192;
	mov.b32 	{%rs68, %rs72}, %r130;
	// begin inline asm
	{mul.f16 %rs66,%rs67,%rs68;
}
	// end inline asm
	// begin inline asm
	{  cvt.f32.f16 %f63, %rs66;}

	// end inline asm
	add.f32 	%f103, %f98, %f63;
	// begin inline asm
	{mul.f16 %rs70,%rs71,%rs72;
}
	// end inline asm
	// begin inline asm
	{  cvt.f32.f16 %f64, %rs70;}

	// end inline asm
	add.f32 	%f104, %f103, %f64;
	mov.b32 	%r193, %f100;
	mov.b32 	{%rs75, %rs79}, %r193;
	mov.b32 	{%rs76, %rs80}, %r133;
	// begin inline asm
	{mul.f16 %rs74,%rs75,%rs76;
}
	// end inline asm
	// begin inline asm
	{  cvt.f32.f16 %f65, %rs74;}

	// end inline asm
	add.f32 	%f105, %f104, %f65;
	// begin inline asm
	{mul.f16 %rs78,%rs79,%rs80;
}
	// end inline asm
	// begin inline asm
	{  cvt.f32.f16 %f66, %rs78;}

	// end inline asm
	add.f32 	%f106, %f105, %f66;
	// begin inline asm
	prmt.b32 %r136,%r139,1684300900,20816;

	// end inline asm
	// begin inline asm
	prmt.b32 %r138,%r139,1684300900,21330;

	// end inline asm
	// begin inline asm
	sub.f16x2 %r140, %r136, %r185;

	// end inline asm
	// begin inline asm
	sub.f16x2 %r143, %r138, %r185;

	// end inline asm
	mov.b32 	%r194, %f101;
	mov.b32 	{%rs83, %rs87}, %r194;
	mov.b32 	{%rs84, %rs88}, %r140;
	// begin inline asm
	{mul.f16 %rs82,%rs83,%rs84;
}
	// end inline asm
	// begin inline asm
	{  cvt.f32.f16 %f67, %rs82;}

	// end inline asm
	add.f32 	%f107, %f106, %f67;
	// begin inline asm
	{mul.f16 %rs86,%rs87,%rs88;
}
	// end inline asm
	// begin inline asm
	{  cvt.f32.f16 %f68, %rs86;}

	// end inline asm
	add.f32 	%f108, %f107, %f68;
	mov.b32 	%r195, %f102;
	mov.b32 	{%rs91, %rs95}, %r195;
	mov.b32 	{%rs92, %rs96}, %r143;
	// begin inline asm
	{mul.f16 %rs90,%rs91,%rs92;
}
	// end inline asm
	// begin inline asm
	{  cvt.f32.f16 %f69, %rs90;}

	// end inline asm
	add.f32 	%f109, %f108, %f69;
	// begin inline asm
	{mul.f16 %rs94,%rs95,%rs96;
}
	// end inline asm
	// begin inline asm
	{  cvt.f32.f16 %f70, %rs94;}

	// end inline asm
	add.f32 	%f110, %f109, %f70;
	ld.shared.v4.f32 	{%f111, %f112, %f113, %f114}, [%r224];
	add.s32 	%r196, %r225, 256;
	cvt.u64.u32 	%rd34, %r225;
	add.s64 	%rd35, %rd34, %rd3;
	add.s64 	%rd36, %rd2, %rd35;
	ld.global.v2.u32 	{%r149, %r159}, [%rd36];
	// begin inline asm
	prmt.b32 %r146,%r149,1684300900,20816;

	// end inline asm
	// begin inline asm
	prmt.b32 %r148,%r149,1684300900,21330;

	// end inline asm
	// begin inline asm
	sub.f16x2 %r150, %r146, %r185;

	// end inline asm
	// begin inline asm
	sub.f16x2 %r153, %r148, %r185;

	// end inline asm
	mov.b32 	%r197, %f111;
	mov.b32 	{%rs99, %rs103}, %r197;
	mov.b32 	{%rs100, %rs104}, %r150;
	// begin inline asm
	{mul.f16 %rs98,%rs99,%rs100;
}
	// end inline asm
	// begin inline asm
	{  cvt.f32.f16 %f71, %rs98;}

	// end inline asm
	add.f32 	%f115, %f110, %f71;
	// begin inline asm
	{mul.f16 %rs102,%rs103,%rs104;
}
	// end inline asm
	// begin inline asm
	{  cvt.f32.f16 %f72, %rs102;}

	// end inline asm
	add.f32 	%f116, %f115, %f72;
	mov.b32 	%r198, %f112;
	mov.b32 	{%rs107, %rs111}, %r198;
	mov.b32 	{%rs108, %rs112}, %r153;
	// begin inline asm
	{mul.f16 %rs106,%rs107,%rs108;
}
	// end inline asm
	// begin inline asm
	{  cvt.f32.f16 %f73, %rs106;}

	// end inline asm
	add.f32 	%f117, %f116, %f73;
	// begin inline asm
	{mul.f16 %rs110,%rs111,%rs112;
}
	// end inline asm
	// begin inline asm
	{  cvt.f32.f16 %f74, %rs110;}

	// end inline asm
	add.f32 	%f118, %f117, %f74;
	// begin inline asm
	prmt.b32 %r156,%r159,1684300900,20816;

	// end inline asm
	// begin inline asm
	prmt.b32 %r158,%r159,1684300900,21330;

	// end inline asm
	// begin inline asm
	sub.f16x2 %r160, %r156, %r185;

	// end inline asm
	// begin inline asm
	sub.f16x2 %r163, %r158, %r185;

	// end inline asm
	mov.b32 	%r199, %f113;
	mov.b32 	{%rs115, %rs119}, %r199;
	mov.b32 	{%rs116, %rs120}, %r160;
	// begin inline asm
	{mul.f16 %rs114,%rs115,%rs116;
}
	// end inline asm
	// begin inline asm
	{  cvt.f32.f16 %f75, %rs114;}

	// end inline asm
	add.f32 	%f119, %f118, %f75;
	// begin inline asm
	{mul.f16 %rs118,%rs119,%rs120;
}
	// end inline asm
	// begin inline asm
	{  cvt.f32.f16 %f76, %rs118;}

	// end inline asm
	add.f32 	%f120, %f119, %f76;
	mov.b32 	%r200, %f114;
	mov.b32 	{%rs123, %rs127}, %r200;
	mov.b32 	{%rs124, %rs128}, %r163;
	// begin inline asm
	{mul.f16 %rs122,%rs123,%rs124;
}
	// end inline asm
	// begin inline asm
	{  cvt.f32.f16 %f77, %rs122;}

	// end inline asm
	add.f32 	%f121, %f120, %f77;
	// begin inline asm
	{mul.f16 %rs126,%rs127,%rs128;
}
	// end inline asm
	// begin inline asm
	{  cvt.f32.f16 %f78, %rs126;}

	// end inline asm
	add.f32 	%f122, %f121, %f78;
	ld.shared.v4.f32 	{%f123, %f124, %f125, %f126}, [%r224+512];
	cvt.u64.u32 	%rd37, %r196;
	add.s64 	%rd38, %rd37, %rd3;
	add.s64 	%rd39, %rd2, %rd38;
	ld.global.v2.u32 	{%r169, %r179}, [%rd39];
	// begin inline asm
	prmt.b32 %r166,%r169,1684300900,20816;

	// end inline asm
	// begin inline asm
	prmt.b32 %r168,%r169,1684300900,21330;

	// end inline asm
	// begin inline asm
	sub.f16x2 %r170, %r166, %r185;

	// end inline asm
	// begin inline asm
	sub.f16x2 %r173, %r168, %r185;

	// end inline asm
	mov.b32 	%r201, %f123;
	mov.b32 	{%rs131, %rs135}, %r201;
	mov.b32 	{%rs132, %rs136}, %r170;
	// begin inline asm
	{mul.f16 %rs130,%rs131,%rs132;
}
	// end inline asm
	// begin inline asm
	{  cvt.f32.f16 %f79, %rs130;}

	// end inline asm
	add.f32 	%f127, %f122, %f79;
	// begin inline asm
	{mul.f16 %rs134,%rs135,%rs136;
}
	// end inline asm
	// begin inline asm
	{  cvt.f32.f16 %f80, %rs134;}

	// end inline asm
	add.f32 	%f128, %f127, %f80;
	mov.b32 	%r202, %f124;
	mov.b32 	{%rs139, %rs143}, %r202;
	mov.b32 	{%rs140, %rs144}, %r173;
	// begin inline asm
	{mul.f16 %rs138,%rs139,%rs140;
}
	// end inline asm
	// begin inline asm
	{  cvt.f32.f16 %f81, %rs138;}

	// end inline asm
	add.f32 	%f129, %f128, %f81;
	// begin inline asm
	{mul.f16 %rs142,%rs143,%rs144;
}
	// end inline asm
	// begin inline asm
	{  cvt.f32.f16 %f82, %rs142;}

	// end inline asm
	add.f32 	%f130, %f129, %f82;
	// begin inline asm
	prmt.b32 %r176,%r179,1684300900,20816;

	// end inline asm
	// begin inline asm
	prmt.b32 %r178,%r179,1684300900,21330;

	// end inline asm
	// begin inline asm
	sub.f16x2 %r180, %r176, %r185;

	// end inline asm
	// begin inline asm
	sub.f16x2 %r183, %r178, %r185;

	// end inline asm
	mov.b32 	%r203, %f125;
	mov.b32 	{%rs147, %rs151}, %r203;
	mov.b32 	{%rs148, %rs152}, %r180;
	// begin inline asm
	{mul.f16 %rs146,%rs147,%rs148;
}
	// end inline asm
	// begin inline asm
	{  cvt.f32.f16 %f83, %rs146;}

	// end inline asm
	add.f32 	%f131, %f130, %f83;
	// begin inline asm
	{mul.f16 %rs150,%rs151,%rs152;
}
	// end inline asm
	// begin inline asm
	{  cvt.f32.f16 %f84, %rs150;}

	// end inline asm
	add.f32 	%f132, %f131, %f84;
	mov.b32 	%r204, %f126;
	mov.b32 	{%rs155, %rs159}, %r204;
	mov.b32 	{%rs156, %rs160}, %r183;
	// begin inline asm
	{mul.f16 %rs154,%rs155,%rs156;
}
	// end inline asm
	// begin inline asm
	{  cvt.f32.f16 %f85, %rs154;}

	// end inline asm
	add.f32 	%f133, %f132, %f85;
	// begin inline asm
	{mul.f16 %rs158,%rs159,%rs160;
}
	// end inline asm
	// begin inline asm
	{  cvt.f32.f16 %f86, %rs158;}

	// end inline asm
	add.f32 	%f156, %f133, %f86;
	add.s32 	%r223, %r223, 128;
	add.s32 	%r225, %r225, 1024;
	add.s32 	%r224, %r224, 2048;
	setp.lt.s32 	%p12, %r223, %r22;
	@%p12 bra 	$L__BB0_14;
$L__BB0_15:
	mov.b32 	%r205, %f156;
	shfl.sync.bfly.b32	%r206|%p13, %r205, 16, 31, -1;
	mov.b32 	%f134, %r206;
	add.f32 	%f135, %f156, %f134;
	mov.b32 	%r207, %f135;
	shfl.sync.bfly.b32	%r208|%p14, %r207, 8, 31, -1;
	mov.b32 	%f136, %r208;
	add.f32 	%f137, %f135, %f136;
	mov.b32 	%r209, %f137;
	shfl.sync.bfly.b32	%r210|%p15, %r209, 4, 31, -1;
	mov.b32 	%f138, %r210;
	add.f32 	%f139, %f137, %f138;
	mov.b32 	%r211, %f139;
	shfl.sync.bfly.b32	%r212|%p16, %r211, 2, 31, -1;
	mov.b32 	%f140, %r212;
	add.f32 	%f141, %f139, %f140;
	mov.b32 	%r213, %f141;
	shfl.sync.bfly.b32	%r214|%p17, %r213, 1, 31, -1;
	mov.b32 	%f142, %r214;
	add.f32 	%f10, %f141, %f142;
	setp.ne.s32 	%p18, %r20, 0;
	@%p18 bra 	$L__BB0_17;
	fma.rn.f32 	%f146, %f1, %f10, %f31;
	mul.f32 	%f147, %f146, 0f3D372713;
	mul.f32 	%f148, %f146, %f147;
	fma.rn.f32 	%f149, %f146, %f148, %f146;
	mul.f32 	%f144, %f149, 0f3F4C422A;
	// begin inline asm
	tanh.approx.f32 %f143,%f144; 
	
	// end inline asm
	add.f32 	%f150, %f143, 0f3F800000;
	mul.f32 	%f151, %f150, 0f3F000000;
	mul.f32 	%f145, %f146, %f151;
	// begin inline asm
	{  cvt.rn.f16.f32 %rs162, %f145;}

	// end inline asm
	cvta.to.global.u64 	%rd40, %rd9;
	add.s64 	%rd42, %rd40, %rd24;
	st.global.u16 	[%rd42], %rs162;
$L__BB0_17:
	ret;

}
	// .globl	_Z33int8_weight_only_gemv_smem_cachedILb1ELb0EEvPKaPK6__halfPKfS4_PS2_ii
.visible .entry _Z33int8_weight_only_gemv_smem_cachedILb1ELb0EEvPKaPK6__halfPKfS4_PS2_ii(
	.param .u64 .ptr .align 1 _Z33int8_weight_only_gemv_smem_cachedILb1ELb0EEvPKaPK6__halfPKfS4_PS2_ii_param_0,
	.param .u64 .ptr .align 1 _Z33int8_weight_only_gemv_smem_cachedILb1ELb0EEvPKaPK6__halfPKfS4_PS2_ii_param_1,
	.param .u64 .ptr .align 1 _Z33int8_weight_only_gemv_smem_cachedILb1ELb0EEvPKaPK6__halfPKfS4_PS2_ii_param_2,
	.param .u64 .ptr .align 1 _Z33int8_weight_only_gemv_smem_cachedILb1ELb0EEvPKaPK6__halfPKfS4_PS2_ii_param_3,
	.param .u64 .ptr .align 1 _Z33int8_weight_only_gemv_smem_cachedILb1ELb0EEvPKaPK6__halfPKfS4_PS2_ii_param_4,
	.param .u32 _Z33int8_weight_only_gemv_smem_cachedILb1ELb0EEvPKaPK6__halfPKfS4_PS2_ii_param_5,
	.param .u32 _Z33int8_weight_only_gemv_smem_cachedILb1ELb0EEvPKaPK6__halfPKfS4_PS2_ii_param_6
)
{
	.reg .pred 	%p<19>;
	.reg .b16 	%rs<163>;
	.reg .b32 	%r<227>;
	.reg .b32 	%f<149>;
	.reg .b64 	%rd<44>;

	ld.param.u64 	%rd10, [_Z33int8_weight_only_gemv_smem_cachedILb1ELb0EEvPKaPK6__halfPKfS4_PS2_ii_param_0];
	ld.param.u64 	%rd11, [_Z33int8_weight_only_gemv_smem_cachedILb1ELb0EEvPKaPK6__halfPKfS4_PS2_ii_param_1];
	ld.param.u64 	%rd7, [_Z33int8_weight_only_gemv_smem_cachedILb1ELb0EEvPKaPK6__halfPKfS4_PS2_ii_param_2];
	ld.param.u64 	%rd8, [_Z33int8_weight_only_gemv_smem_cachedILb1ELb0EEvPKaPK6__halfPKfS4_PS2_ii_param_3];
	ld.param.u64 	%rd9, [_Z33int8_weight_only_gemv_smem_cachedILb1ELb0EEvPKaPK6__halfPKfS4_PS2_ii_param_4];
	ld.param.u32 	%r41, [_Z33int8_weight_only_gemv_smem_cachedILb1ELb0EEvPKaPK6__halfPKfS4_PS2_ii_param_5];
	ld.param.u32 	%r42, [_Z33int8_weight_only_gemv_smem_cachedILb1ELb0EEvPKaPK6__halfPKfS4_PS2_ii_param_6];
	cvta.to.global.u64 	%rd1, %rd11;
	cvta.to.global.u64 	%rd2, %rd10;
	mov.u32 	%r43, %ctaid.x;
	mov.u32 	%r1, %ntid.x;
	mov.u32 	%r2, %tid.x;
	mad.lo.s32 	%r3, %r43, %r1, %r2;
	shl.b32 	%r218, %r3, 3;
	mov.u32 	%r5, %nctaid.x;
	mul.lo.s32 	%r44, %r5, %r1;
	shl.b32 	%r6, %r44, 3;
	setp.ge.s32 	%p1, %r218, %r41;
	@%p1 bra 	$L__BB1_7;
	add.s32 	%r45, %r6, %r218;
	max.s32 	%r46, %r41, %r45;
	sub.s32 	%r47, %r46, %r6;
	setp.ne.s32 	%p2, %r47, %r218;
	selp.u32 	%r48, 1, 0, %p2;
	add.s32 	%r49, %r218, %r48;
	sub.s32 	%r50, %r47, %r49;
	div.u32 	%r51, %r50, %r6;
	add.s32 	%r7, %r51, %r48;
	and.b32  	%r52, %r7, 3;
	setp.eq.s32 	%p3, %r52, 3;
	@%p3 bra 	$L__BB1_4;
	shl.b32 	%r53, %r3, 4;
	mov.u32 	%r54, smem_buf;
	add.s32 	%r216, %r54, %r53;
	mul.lo.s32 	%r55, %r1, %r5;
	shl.b32 	%r9, %r55, 4;
	add.s32 	%r56, %r7, 1;
	and.b32  	%r57, %r56, 3;
	neg.s32 	%r215, %r57;
$L__BB1_3:
	.pragma "nounroll";
	mul.wide.s32 	%rd12, %r218, 2;
	add.s64 	%rd13, %rd1, %rd12;
	ld.global.v4.f32 	{%f11, %f12, %f13, %f14}, [%rd13];
	st.shared.v4.f32 	[%r216], {%f11, %f12, %f13, %f14};
	add.s32 	%r218, %r218, %r6;
	add.s32 	%r216, %r216, %r9;
	add.s32 	%r215, %r215, 1;
	setp.ne.s32 	%p4, %r215, 0;
	@%p4 bra 	$L__BB1_3;
$L__BB1_4:
	setp.lt.u32 	%p5, %r7, 3;
	@%p5 bra 	$L__BB1_7;
	mov.u32 	%r59, smem_buf;
	shl.b32 	%r61, %r6, 1;
	mul.wide.s32 	%rd16, %r6, 2;
	shl.b32 	%r65, %r6, 2;
$L__BB1_6:
	shl.b32 	%r58, %r218, 1;
	add.s32 	%r60, %r59, %r58;
	mul.wide.s32 	%rd14, %r218, 2;
	add.s64 	%rd15, %rd1, %rd14;
	ld.global.v4.f32 	{%f15, %f16, %f17, %f18}, [%rd15];
	st.shared.v4.f32 	[%r60], {%f15, %f16, %f17, %f18};
	add.s32 	%r62, %r60, %r61;
	add.s64 	%rd17, %rd15, %rd16;
	ld.global.v4.f32 	{%f19, %f20, %f21, %f22}, [%rd17];
	st.shared.v4.f32 	[%r62], {%f19, %f20, %f21, %f22};
	add.s32 	%r63, %r62, %r61;
	add.s64 	%rd18, %rd17, %rd16;
	ld.global.v4.f32 	{%f23, %f24, %f25, %f26}, [%rd18];
	st.shared.v4.f32 	[%r63], {%f23, %f24, %f25, %f26};
	add.s32 	%r64, %r63, %r61;
	add.s64 	%rd19, %rd18, %rd16;
	ld.global.v4.f32 	{%f27, %f28, %f29, %f30}, [%rd19];
	st.shared.v4.f32 	[%r64], {%f27, %f28, %f29, %f30};
	add.s32 	%r218, %r65, %r218;
	setp.lt.s32 	%p6, %r218, %r41;
	@%p6 bra 	$L__BB1_6;
$L__BB1_7:
	bar.sync 	0;
	and.b32  	%r20, %r2, 31;
	shr.u32 	%r21, %r3, 5;
	setp.ge.s32 	%p7, %r21, %r42;
	@%p7 bra 	$L__BB1_17;
	mul.lo.s32 	%r66, %r41, %r21;
	cvt.s64.s32 	%rd3, %r66;
	cvta.to.global.u64 	%rd20, %rd7;
	mul.wide.u32 	%rd21, %r21, 4;
	add.s64 	%rd22, %rd20, %rd21;
	ld.global.f32 	%f1, [%rd22];
	cvta.to.global.u64 	%rd23, %rd8;
	mul.wide.u32 	%rd24, %r21, 2;
	add.s64 	%rd25, %rd23, %rd24;
	ld.global.u16 	%rs1, [%rd25];
	// begin inline asm
	{  cvt.f32.f16 %f31, %rs1;}

	// end inline asm
	shr.s32 	%r67, %r41, 31;
	shr.u32 	%r68, %r67, 29;
	add.s32 	%r69, %r41, %r68;
	shr.s32 	%r22, %r69, 3;
	setp.ge.s32 	%p8, %r20, %r22;
	mov.f32 	%f148, 0f00000000;
	@%p8 bra 	$L__BB1_15;
	not.b32 	%r70, %r20;
	add.s32 	%r23, %r22, %r70;
	and.b32  	%r71, %r23, 96;
	setp.eq.s32 	%p9, %r71, 96;
	mov.f32 	%f148, 0f00000000;
	mov.u32 	%r223, %r20;
	@%p9 bra 	$L__BB1_12;
	mul.wide.u32 	%rd26, %r20, 8;
	add.s64 	%rd27, %rd26, %rd3;
	add.s64 	%rd43, %rd2, %rd27;
	shl.b32 	%r73, %r20, 4;
	mov.u32 	%r74, smem_buf;
	add.s32 	%r221, %r74, %r73;
	shr.u32 	%r75, %r23, 5;
	add.s32 	%r76, %r75, 1;
	and.b32  	%r77, %r76, 3;
	neg.s32 	%r220, %r77;
	mov.f32 	%f148, 0f00000000;
	mov.u32 	%r223, %r20;
$L__BB1_11:
	.pragma "nounroll";
	ld.shared.v4.f32 	{%f44, %f45, %f46, %f47}, [%r221];
	ld.global.v2.u32 	{%r81, %r91}, [%rd43];
	// begin inline asm
	prmt.b32 %r78,%r81,1684300900,20816;

	// end inline asm
	// begin inline asm
	prmt.b32 %r80,%r81,1684300900,21330;

	// end inline asm
	mov.b32 	%r97, 1686135936;
	// begin inline asm
	sub.f16x2 %r82, %r78, %r97;

	// end inline asm
	// begin inline asm
	sub.f16x2 %r85, %r80, %r97;

	// end inline asm
	mov.b32 	%r98, %f44;
	mov.b32 	{%rs3, %rs7}, %r98;
	mov.b32 	{%rs4, %rs8}, %r82;
	// begin inline asm
	{mul.f16 %rs2,%rs3,%rs4;
}
	// end inline asm
	// begin inline asm
	{  cvt.f32.f16 %f36, %rs2;}

	// end inline asm
	add.f32 	%f48, %f148, %f36;
	// begin inline asm
	{mul.f16 %rs6,%rs7,%rs8;
}
	// end inline asm
	// begin inline asm
	{  cvt.f32.f16 %f37, %rs6;}

	// end inline asm
	add.f32 	%f49, %f48, %f37;
	mov.b32 	%r99, %f45;
	mov.b32 	{%rs11, %rs15}, %r99;
	mov.b32 	{%rs12, %rs16}, %r85;
	// begin inline asm
	{mul.f16 %rs10,%rs11,%rs12;
}
	// end inline asm
	// begin inline asm
	{  cvt.f32.f16 %f38, %rs10;}

	// end inline asm
	add.f32 	%f50, %f49, %f38;
	// begin inline asm
	{mul.f16 %rs14,%rs15,%rs16;
}
	// end inline asm
	// begin inline asm
	{  cvt.f32.f16 %f39, %rs14;}

	// end inline asm
	add.f32 	%f51, %f50, %f39;
	// begin inline asm
	prmt.b32 %r88,%r91,1684300900,20816;

	// end inline asm
	// begin inline asm
	prmt.b32 %r90,%r91,1684300900,21330;

	// end inline asm
	// begin inline asm
	sub.f16x2 %r92, %r88, %r97;

	// end inline asm
	// begin inline asm
	sub.f16x2 %r95, %r90, %r97;

	// end inline asm
	mov.b32 	%r100, %f46;
	mov.b32 	{%rs19, %rs23}, %r100;
	mov.b32 	{%rs20, %rs24}, %r92;
	// begin inline asm
	{mul.f16 %rs18,%rs19,%rs20;
}
	// end inline asm
	// begin inline asm
	{  cvt.f32.f16 %f40, %rs18;}

	// end inline asm
	add.f32 	%f52, %f51, %f40;
	// begin inline asm
	{mul.f16 %rs22,%rs23,%rs24;
}
	// end inline asm
	// begin inline asm
	{  cvt.f32.f16 %f41, %rs22;}

	// end inline asm
	add.f32 	%f53, %f52, %f41;
	mov.b32 	%r101, %f47;
	mov.b32 	{%rs27, %rs31}, %r101;
	mov.b32 	{%rs28, %rs32}, %r95;
	// begin inline asm
	{mul.f16 %rs26,%rs27,%rs28;
}
	// end inline asm
	// begin inline asm
	{  cvt.f32.f16 %f42, %rs26;}

	// end inline asm
	add.f32 	%f54, %f53, %f42;
	// begin inline asm
	{mul.f16 %rs30,%rs31,%rs32;
}
	// end inline asm
	// begin inline asm
	{  cvt.f32.f16 %f43, %rs30;}

	// end inline asm
	add.f32 	%f148, %f54, %f43;
	add.s32 	%r223, %r223, 32;
	add.s64 	%rd43, %rd43, 256;
	add.s32 	%r221, %r221, 512;
	add.s32 	%r220, %r220, 1;
	setp.ne.s32 	%p10, %r220, 0;
	@%p10 bra 	$L__BB1_11;
$L__BB1_12:
	setp.lt.u32 	%p11, %r23, 96;
	@%p11 bra 	$L__BB1_15;
	shl.b32 	%r102, %r223, 3;
	add.s32 	%r225, %r102, 512;
	shl.b32 	%r103, %r223, 4;
	mov.u32 	%r104, smem_buf;
	add.s32 	%r105, %r103, %r104;
	add.s32 	%r224, %r105, 1024;
$L__BB1_14:
	.pragma "nounroll";
	ld.shared.v4.f32 	{%f87, %f88, %f89, %f90}, [%r224+-1024];
	add.s32 	%r186, %r225, -512;
	cvt.u64.u32 	%rd28, %r186;
	add.s64 	%rd29, %rd28, %rd3;
	add.s64 	%rd30, %rd2, %rd29;
	ld.global.v2.u32 	{%r109, %r119}, [%rd30];
	// begin inline asm
	prmt.b32 %r106,%r109,1684300900,20816;

	// end inline asm
	// begin inline asm
	prmt.b32 %r108,%r109,1684300900,21330;

	// end inline asm
	mov.b32 	%r185, 1686135936;
	// begin inline asm
	sub.f16x2 %r110, %r106, %r185;

	// end inline asm
	// begin inline asm
	sub.f16x2 %r113, %r108, %r185;

	// end inline asm
	mov.b32 	%r187, %f87;
	mov.b32 	{%rs35, %rs39}, %r187;
	mov.b32 	{%rs36, %rs40}, %r110;
	// begin inline asm
	{mul.f16 %rs34,%rs35,%rs36;
}
	// end inline asm
	// begin inline asm
	{  cvt.f32.f16 %f55, %rs34;}

	// end inline asm
	add.f32 	%f91, %f148, %f55;
	// begin inline asm
	{mul.f16 %rs38,%rs39,%rs40;
}
	// end inline asm
	// begin inline asm
	{  cvt.f32.f16 %f56, %rs38;}

	// end inline asm
	add.f32 	%f92, %f91, %f56;
	mov.b32 	%r188, %f88;
	mov.b32 	{%rs43, %rs47}, %r188;
	mov.b32 	{%rs44, %rs48}, %r113;
	// begin inline asm
	{mul.f16 %rs42,%rs43,%rs44;
}
	// end inline asm
	// begin inline asm
	{  cvt.f32.f16 %f57, %rs42;}

	// end inline asm
	add.f32 	%f93, %f92, %f57;
	// begin inline asm
	{mul.f16 %rs46,%rs47,%rs48;
}
	// end inline asm
	// begin inline asm
	{  cvt.f32.f16 %f58, %rs46;}

	// end inline asm
	add.f32 	%f94, %f93, %f58;
	// begin inline asm
	prmt.b32 %r116,%r119,1684300900,20816;

	// end inline asm
	// begin inline asm
	prmt.b32 %r118,%r119,1684300900,21330;

	// end inline asm
	// begin inline asm
	sub.f16x2 %r120, %r116, %r185;

	// end inline asm
	// begin inline asm
	sub.f16x2 %r123, %r118, %r185;

	// end inline asm
	mov.b32 	%r189, %f89;
	mov.b32 	{%rs51, %rs55}, %r189;
	mov.b32 	{%rs52, %rs56}, %r120;
	// begin inline asm
	{mul.f16 %rs50,%rs51,%rs52;
}
	// end inline asm
	// begin inline asm
	{  cvt.f32.f16 %f59, %rs50;}

	// end inline asm
	add.f32 	%f95, %f94, %f59;
	// begin inline asm
	{mul.f16 %rs54,%rs55,%rs56;
}
	// end inline asm
	// begin inline asm
	{  cvt.f32.f16 %f60, %rs54;}

	// end inline asm
	add.f32 	%f96, %f95, %f60;
	mov.b32 	%r190, %f90;
	mov.b32 	{%rs59, %rs63}, %r190;
	mov.b32 	{%rs60, %rs64}, %r123;
	// begin inline asm
	{mul.f16 %rs58,%rs59,%rs60;
}
	// end inline asm
	// begin inline asm
	{  cvt.f32.f16 %f61, %rs58;}

	// end inline asm
	add.f32 	%f97, %f96, %f61;
	// begin inline asm
	{mul.f16 %rs62,%rs63,%rs64;
}
	// end inline asm
	// begin inline asm
	{  cvt.f32.f16 %f62, %rs62;}

	// end inline asm
	add.f32 	%f98, %f97, %f62;
	ld.shared.v4.f32 	{%f99, %f100, %f101, %f102}, [%r224+-512];
	add.s32 	%r191, %r225, -256;
	cvt.u64.u32 	%rd31, %r191;
	add.s64 	%rd32, %rd31, %rd3;
	add.s64 	%rd33, %rd2, %rd32;
	ld.global.v2.u32 	{%r129, %r139}, [%rd33];
	// begin inline asm
	prmt.b32 %r126,%r129,1684300900,20816;

	// end inline asm
	// begin inline asm
	prmt.b32 %r128,%r129,1684300900,21330;

	// end inline asm
	// begin inline asm
	sub.f16x2 %r130, %r126, %r185;

	// end inline asm
	// begin inline asm
	sub.f16x2 %r133, %r128, %r185;

	// end inline asm
	mov.b32 	%r192, %f99;
	mov.b32 	{%rs67, %rs71}, %r192;
	mov.b32 	{%rs68, %rs72}, %r130;
	// begin inline asm
	{mul.f16 %rs66,%rs67,%rs68;
}
	// end inline asm
	// begin inline asm
	{  cvt.f32.f16 %f63, %rs66;}

	// end inline asm
	add.f32 	%f103, %f98, %f63;
	// begin inline asm
	{mul.f16 %rs70,%rs71,%rs72;
}
	// end inline asm
	// begin inline asm
	{  cvt.f32.f16 %f64, %rs70;}

	// end inline asm
	add.f32 	%f104, %f103, %f64;
	mov.b32 	%r193, %f100;
	mov.b32 	{%rs75, %rs79}, %r193;
	mov.b32 	{%rs76, %rs80}, %r133;
	// begin inline asm
	{mul.f16 %rs74,%rs75,%rs76;
}
	// end inline asm
	// begin inline asm
	{  cvt.f32.f16 %f65, %rs74;}

	// end inline asm
	add.f32 	%f105, %f104, %f65;
	// begin inline asm
	{mul.f16 %rs78,%rs79,%rs80;
}
	// end inline asm
	// begin inline asm
	{  cvt.f32.f16 %f66, %rs78;}

	// end inline asm
	add.f32 	%f106, %f105, %f66;
	// begin inline asm
	prmt.b32 %r136,%r139,1684300900,20816;

	// end inline asm
	// begin inline asm
	prmt.b32 %r138,%r139,1684300900,21330;

	// end inline asm
	// begin inline asm
	sub.f16x2 %r140, %r136, %r185;

	// end inline asm
	// begin inline asm
	sub.f16x2 %r143, %r138, %r185;

	// end inline asm
	mov.b32 	%r194, %f101;
	mov.b32 	{%rs83, %rs87}, %r194;
	mov.b32 	{%rs84, %rs88}, %r140;
	// begin inline asm
	{mul.f16 %rs82,%rs83,%rs84;
}
	// end inline asm
	// begin inline asm
	{  cvt.f32.f16 %f67, %rs82;}

	// end inline asm
	add.f32 	%f107, %f106, %f67;
	// begin inline asm
	{mul.f16 %rs86,%rs87,%rs88;
}
	// end inline asm
	// begin inline asm
	{  cvt.f32.f16 %f68, %rs86;}

	// end inline asm
	add.f32 	%f108, %f107, %f68;
	mov.b32 	%r195, %f102;
	mov.b32 	{%rs91, %rs95}, %r195;
	mov.b32 	{%rs92, %rs96}, %r143;
	// begin inline asm
	{mul.f16 %rs90,%rs91,%rs92;
}
	// end inline asm
	// begin inline asm
	{  cvt.f32.f16 %f69, %rs90;}

	// end inline asm
	add.f32 	%f109, %f108, %f69;
	// begin inline asm
	{mul.f16 %rs94,%rs95,%rs96;
}
	// end inline asm
	// begin inline asm
	{  cvt.f32.f16 %f70, %rs94;}

	// end inline asm
	add.f32 	%f110, %f109, %f70;
	ld.shared.v4.f32 	{%f111, %f112, %f113, %f114}, [%r224];
	add.s32 	%r196, %r225, 256;
	cvt.u64.u32 	%rd34, %r225;
	add.s64 	%rd35, %rd34, %rd3;
	add.s64 	%rd36, %rd2, %rd35;
	ld.global.v2.u32 	{%r149, %r159}, [%rd36];
	// begin inline asm
	prmt.b32 %r146,%r149,1684300900,20816;

	// end inline asm
	// begin inline asm
	prmt.b32 %r148,%r149,1684300900,21330;

	// end inline asm
	// begin inline asm
	sub.f16x2 %r150, %r146, %r185;

	// end inline asm
	// begin inline asm
	sub.f16x2 %r153, %r148, %r185;

	// end inline asm
	mov.b32 	%r197, %f111;
	mov.b32 	{%rs99, %rs103}, %r197;
	mov.b32 	{%rs100, %rs104}, %r150;
	// begin inline asm
	{mul.f16 %rs98,%rs99,%rs100;
}
	// end inline asm
	// begin inline asm
	{  cvt.f32.f16 %f71, %rs98;}

	// end inline asm
	add.f32 	%f115, %f110, %f71;
	// begin inline asm
	{mul.f16 %rs102,%rs103,%rs104;
}
	// end inline asm
	// begin inline asm
	{  cvt.f32.f16 %f72, %rs102;}

	// end inline asm
	add.f32 	%f116, %f115, %f72;
	mov.b32 	%r198, %f112;
	mov.b32 	{%rs107, %rs111}, %r198;
	mov.b32 	{%rs108, %rs112}, %r153;
	// begin inline asm
	{mul.f16 %rs106,%rs107,%rs108;
}
	// end inline asm
	// begin inline asm
	{  cvt.f32.f16 %f73, %rs106;}

	// end inline asm
	add.f32 	%f117, %f116, %f73;
	// begin inline asm
	{mul.f16 %rs110,%rs111,%rs112;
}
	// end inline asm
	// begin inline asm
	{  cvt.f32.f16 %f74, %rs110;}

	// end inline asm
	add.f32 	%f118, %f117, %f74;
	// begin inline asm
	prmt.b32 %r156,%r159,1684300900,20816;

	// end inline asm
	// begin inline asm
	prmt.b32 %r158,%r159,1684300900,21330;

	// end inline asm
	// begin inline asm
	sub.f16x2 %r160, %r156, %r185;

	// end inline asm
	// begin inline asm
	sub.f16x2 %r163, %r158, %r185;

	// end inline asm
	mov.b32 	%r199, %f113;
	mov.b32 	{%rs115, %rs119}, %r199;
	mov.b32 	{%rs116, %rs120}, %r160;
	// begin inline asm
	{mul.f16 %rs114,%rs115,%rs116;
}
	// end inline asm
	// begin inline asm
	{  cvt.f32.f16 %f75, %rs114;}

	// end inline asm
	add.f32 	%f119, %f118, %f75;
	// begin inline asm
	{mul.f16 %rs118,%rs119,%rs120;
}
	// end inline asm
	// begin inline asm
	{  cvt.f32.f16 %f76, %rs118;}

	// end inline asm
	add.f32 	%f120, %f119, %f76;
	mov.b32 	%r200, %f114;
	mov.b32 	{%rs123, %rs127}, %r200;
	mov.b32 	{%rs124, %rs128}, %r163;
	// begin inline asm
	{mul.f16 %rs122,%rs123,%rs124;
}
	// end inline asm
	// begin inline asm
	{  cvt.f32.f16 %f77, %rs122;}

	// end inline asm
	add.f32 	%f121, %f120, %f77;
	// begin inline asm
	{mul.f16 %rs126,%rs127,%rs128;
}
	// end inline asm
	// begin inline asm
	{  cvt.f32.f16 %f78, %rs126;}

	// end inline asm
	add.f32 	%f122, %f121, %f78;
	ld.shared.v4.f32 	{%f123, %f124, %f125, %f126}, [%r224+512];
	cvt.u64.u32 	%rd37, %r196;
	add.s64 	%rd38, %rd37, %rd3;
	add.s64 	%rd39, %rd2, %rd38;
	ld.global.v2.u32 	{%r169, %r179}, [%rd39];
	// begin inline asm
	prmt.b32 %r166,%r169,1684300900,20816;

	// end inline asm
	// begin inline asm
	prmt.b32 %r168,%r169,1684300900,21330;

	// end inline asm
	// begin inline asm
	sub.f16x2 %r170, %r166, %r185;

	// end inline asm
	// begin inline asm
	sub.f16x2 %r173, %r168, %r185;

	// end inline asm
	mov.b32 	%r201, %f123;
	mov.b32 	{%rs131, %rs135}, %r201;
	mov.b32 	{%rs132, %rs136}, %r170;
	// begin inline asm
	{mul.f16 %rs130,%rs131,%rs132;
}
	// end inline asm
	// begin inline asm
	{  cvt.f32.f16 %f79, %rs130;}

	// end inline asm
	add.f32 	%f127, %f122, %f79;
	// begin inline asm
	{mul.f16 %rs134,%rs135,%rs136;
}
	// end inline asm
	// begin inline asm
	{  cvt.f32.f16 %f80, %rs134;}

	// end inline asm
	add.f32 	%f128, %f127, %f80;
	mov.b32 	%r202, %f124;
	mov.b32 	{%rs139, %rs143}, %r202;
	mov.b32 	{%rs140, %rs144}, %r173;
	// begin inline asm
	{mul.f16 %rs138,%rs139,%rs140;
}
	// end inline asm
	// begin inline asm
	{  cvt.f32.f16 %f81, %rs138;}

	// end inline asm
	add.f32 	%f129, %f128, %f81;
	// begin inline asm
	{mul.f16 %rs142,%rs143,%rs144;
}
	// end inline asm
	// begin inline asm
	{  cvt.f32.f16 %f82, %rs142;}

	// end inline asm
	add.f32 	%f130, %f129, %f82;
	// begin inline asm
	prmt.b32 %r176,%r179,1684300900,20816;

	// end inline asm
	// begin inline asm
	prmt.b32 %r178,%r179,1684300900,21330;

	// end inline asm
	// begin inline asm
	sub.f16x2 %r180, %r176, %r185;

	// end inline asm
	// begin inline asm
	sub.f16x2 %r183, %r178, %r185;

	// end inline asm
	mov.b32 	%r203, %f125;
	mov.b32 	{%rs147, %rs151}, %r203;
	mov.b32 	{%rs148, %rs152}, %r180;
	// begin inline asm
	{mul.f16 %rs146,%rs147,%rs148;
}
	// end inline asm
	// begin inline asm
	{  cvt.f32.f16 %f83, %rs146;}

	// end inline asm
	add.f32 	%f131, %f130, %f83;
	// begin inline asm
	{mul.f16 %rs150,%rs151,%rs152;
}
	// end inline asm
	// begin inline asm
	{  cvt.f32.f16 %f84, %rs150;}

	// end inline asm
	add.f32 	%f132, %f131, %f84;
	mov.b32 	%r204, %f126;
	mov.b32 	{%rs155, %rs159}, %r204;
	mov.b32 	{%rs156, %rs160}, %r183;
	// begin inline asm
	{mul.f16 %rs154,%rs155,%rs156;
}
	// end inline asm
	// begin inline asm
	{  cvt.f32.f16 %f85, %rs154;}

	// end inline asm
	add.f32 	%f133, %f132, %f85;
	// begin inline asm
	{mul.f16 %rs158,%rs159,%rs160;
}
	// end inline asm
	// begin inline asm
	{  cvt.f32.f16 %f86, %rs158;}

	// end inline asm
	add.f32 	%f148, %f133, %f86;
	add.s32 	%r223, %r223, 128;
	add.s32 	%r225, %r225, 1024;
	add.s32 	%r224, %r224, 2048;
	setp.lt.s32 	%p12, %r223, %r22;
	@%p12 bra 	$L__BB1_14;
$L__BB1_15:
	mov.b32 	%r205, %f148;
	shfl.sync.bfly.b32	%r206|%p13, %r205, 16, 31, -1;
	mov.b32 	%f134, %r206;
	add.f32 	%f135, %f148, %f134;
	mov.b32 	%r207, %f135;
	shfl.sync.bfly.b32	%r208|%p14, %r207, 8, 31, -1;
	mov.b32 	%f136, %r208;
	add.f32 	%f137, %f135, %f136;
	mov.b32 	%r209, %f137;
	shfl.sync.bfly.b32	%r210|%p15, %r209, 4, 31, -1;
	mov.b32 	%f138, %r210;
	add.f32 	%f139, %f137, %f138;
	mov.b32 	%r211, %f139;
	shfl.sync.bfly.b32	%r212|%p16, %r211, 2, 31, -1;
	mov.b32 	%f140, %r212;
	add.f32 	%f141, %f139, %f140;
	mov.b32 	%r213, %f141;
	shfl.sync.bfly.b32	%r214|%p17, %r213, 1, 31, -1;
	mov.b32 	%f142, %r214;
	add.f32 	%f10, %f141, %f142;
	setp.ne.s32 	%p18, %r20, 0;
	@%p18 bra 	$L__BB1_17;
	fma.rn.f32 	%f143, %f1, %f10, %f31;
	// begin inline asm
	{  cvt.rn.f16.f32 %rs162, %f143;}

	// end inline asm
	cvta.to.global.u64 	%rd40, %rd9;
	add.s64 	%rd42, %rd40, %rd24;
	st.global.u16 	[%rd42], %rs162;
$L__BB1_17:
	ret;

}
	// .globl	_Z33int8_weight_only_gemv_smem_cachedILb0ELb1EEvPKaPK6__halfPKfS4_PS2_ii
.visible .entry _Z33int8_weight_only_gemv_smem_cachedILb0ELb1EEvPKaPK6__halfPKfS4_PS2_ii(
	.param .u64 .ptr .align 1 _Z33int8_weight_only_gemv_smem_cachedILb0ELb1EEvPKaPK6__halfPKfS4_PS2_ii_param_0,
	.param .u64 .ptr .align 1 _Z33int8_weight_only_gemv_smem_cachedILb0ELb1EEvPKaPK6__halfPKfS4_PS2_ii_param_1,
	.param .u64 .ptr .align 1 _Z33int8_weight_only_gemv_smem_cachedILb0ELb1EEvPKaPK6__halfPKfS4_PS2_ii_param_2,
	.param .u64 .ptr .align 1 _Z33int8_weight_only_gemv_smem_cachedILb0ELb1EEvPKaPK6__halfPKfS4_PS2_ii_param_3,
	.param .u64 .ptr .align 1 _Z33int8_weight_only_gemv_smem_cachedILb0ELb1EEvPKaPK6__halfPKfS4_PS2_ii_param_4,
	.param .u32 _Z33int8_weight_only_gemv_smem_cachedILb0ELb1EEvPKaPK6__halfPKfS4_PS2_ii_param_5,
	.param .u32 _Z33int8_weight_only_gemv_smem_cachedILb0ELb1EEvPKaPK6__halfPKfS4_PS2_ii_param_6
)
{
	.reg .pred 	%p<19>;
	.reg .b16 	%rs<162>;
	.reg .b32 	%r<227>;
	.reg .b32 	%f<155>;
	.reg .b64 	%rd<40>;

	ld.param.u64 	%rd9, [_Z33int8_weight_only_gemv_smem_cachedILb0ELb1EEvPKaPK6__halfPKfS4_PS2_ii_param_0];
	ld.param.u64 	%rd10, [_Z33int8_weight_only_gemv_smem_cachedILb0ELb1EEvPKaPK6__halfPKfS4_PS2_ii_param_1];
	ld.param.u64 	%rd7, [_Z33int8_weight_only_gemv_smem_cachedILb0ELb1EEvPKaPK6__halfPKfS4_PS2_ii_param_2];
	ld.param.u64 	%rd8, [_Z33int8_weight_only_gemv_smem_cachedILb0ELb1EEvPKaPK6__halfPKfS4_PS2_ii_param_4];
	ld.param.u32 	%r41, [_Z33int8_weight_only_gemv_smem_cachedILb0ELb1EEvPKaPK6__halfPKfS4_PS2_ii_param_5];
	ld.param.u32 	%r42, [_Z33int8_weight_only_gemv_smem_cachedILb0ELb1EEvPKaPK6__halfPKfS4_PS2_ii_param_6];
	cvta.to.global.u64 	%rd1, %rd10;
	cvta.to.global.u64 	%rd2, %rd9;
	mov.u32 	%r43, %ctaid.x;
	mov.u32 	%r1, %ntid.x;
	mov.u32 	%r2, %tid.x;
	mad.lo.s32 	%r3, %r43, %r1, %r2;
	shl.b32 	%r218, %r3, 3;
	mov.u32 	%r5, %nctaid.x;
	mul.lo.s32 	%r44, %r5, %r1;
	shl.b32 	%r6, %r44, 3;
	setp.ge.s32 	%p1, %r218, %r41;
	@%p1 bra 	$L__BB2_7;
	add.s32 	%r45, %r6, %r218;
	max.s32 	%r46, %r41, %r45;
	sub.s32 	%r47, %r46, %r6;
	setp.ne.s32 	%p2, %r47, %r218;
	selp.u32 	%r48, 1, 0, %p2;
	add.s32 	%r49, %r218, %r48;
	sub.s32 	%r50, %r47, %r49;
	div.u32 	%r51, %r50, %r6;
	add.s32 	%r7, %r51, %r48;
	and.b32  	%r52, %r7, 3;
	setp.eq.s32 	%p3, %r52, 3;
	@%p3 bra 	$L__BB2_4;
	shl.b32 	%r53, %r3, 4;
	mov.u32 	%r54, smem_buf;
	add.s32 	%r216, %r54, %r53;
	mul.lo.s32 	%r55, %r1, %r5;
	shl.b32 	%r9, %r55, 4;
	add.s32 	%r56, %r7, 1;
	and.b32  	%r57, %r56, 3;
	neg.s32 	%r215, %r57;
$L__BB2_3:
	.pragma "nounroll";
	mul.wide.s32 	%rd11, %r218, 2;
	add.s64 	%rd12, %rd1, %rd11;
	ld.global.v4.f32 	{%f10, %f11, %f12, %f13}, [%rd12];
	st.shared.v4.f32 	[%r216], {%f10, %f11, %f12, %f13};
	add.s32 	%r218, %r218, %r6;
	add.s32 	%r216, %r216, %r9;
	add.s32 	%r215, %r215, 1;
	setp.ne.s32 	%p4, %r215, 0;
	@%p4 bra 	$L__BB2_3;
$L__BB2_4:
	setp.lt.u32 	%p5, %r7, 3;
	@%p5 bra 	$L__BB2_7;
	mov.u32 	%r59, smem_buf;
	shl.b32 	%r61, %r6, 1;
	mul.wide.s32 	%rd15, %r6, 2;
	shl.b32 	%r65, %r6, 2;
$L__BB2_6:
	shl.b32 	%r58, %r218, 1;
	add.s32 	%r60, %r59, %r58;
	mul.wide.s32 	%rd13, %r218, 2;
	add.s64 	%rd14, %rd1, %rd13;
	ld.global.v4.f32 	{%f14, %f15, %f16, %f17}, [%rd14];
	st.shared.v4.f32 	[%r60], {%f14, %f15, %f16, %f17};
	add.s32 	%r62, %r60, %r61;
	add.s64 	%rd16, %rd14, %rd15;
	ld.global.v4.f32 	{%f18, %f19, %f20, %f21}, [%rd16];
	st.shared.v4.f32 	[%r62], {%f18, %f19, %f20, %f21};
	add.s32 	%r63, %r62, %r61;
	add.s64 	%rd17, %rd16, %rd15;
	ld.global.v4.f32 	{%f22, %f23, %f24, %f25}, [%rd17];
	st.shared.v4.f32 	[%r63], {%f22, %f23, %f24, %f25};
	add.s32 	%r64, %r63, %r61;
	add.s64 	%rd18, %rd17, %rd15;
	ld.global.v4.f32 	{%f26, %f27, %f28, %f29}, [%rd18];
	st.shared.v4.f32 	[%r64], {%f26, %f27, %f28, %f29};
	add.s32 	%r218, %r65, %r218;
	setp.lt.s32 	%p6, %r218, %r41;
	@%p6 bra 	$L__BB2_6;
$L__BB2_7:
	bar.sync 	0;
	and.b32  	%r20, %r2, 31;
	shr.u32 	%r21, %r3, 5;
	setp.ge.s32 	%p7, %r21, %r42;
	@%p7 bra 	$L__BB2_17;
	mul.lo.s32 	%r66, %r41, %r21;
	cvt.s64.s32 	%rd3, %r66;
	cvta.to.global.u64 	%rd19, %rd7;
	mul.wide.u32 	%rd20, %r21, 4;
	add.s64 	%rd21, %rd19, %rd20;
	ld.global.f32 	%f1, [%rd21];
	shr.s32 	%r67, %r41, 31;
	shr.u32 	%r68, %r67, 29;
	add.s32 	%r69, %r41, %r68;
	shr.s32 	%r22, %r69, 3;
	setp.ge.s32 	%p8, %r20, %r22;
	mov.f32 	%f154, 0f00000000;
	@%p8 bra 	$L__BB2_15;
	not.b32 	%r70, %r20;
	add.s32 	%r23, %r22, %r70;
	and.b32  	%r71, %r23, 96;
	setp.eq.s32 	%p9, %r71, 96;
	mov.f32 	%f154, 0f00000000;
	mov.u32 	%r223, %r20;
	@%p9 bra 	$L__BB2_12;
	mul.wide.u32 	%rd22, %r20, 8;
	add.s64 	%rd23, %rd22, %rd3;
	add.s64 	%rd39, %rd2, %rd23;
	shl.b32 	%r73, %r20, 4;
	mov.u32 	%r74, smem_buf;
	add.s32 	%r221, %r74, %r73;
	shr.u32 	%r75, %r23, 5;
	add.s32 	%r76, %r75, 1;
	and.b32  	%r77, %r76, 3;
	neg.s32 	%r220, %r77;
	mov.f32 	%f154, 0f00000000;
	mov.u32 	%r223, %r20;
$L__BB2_11:
	.pragma "nounroll";
	ld.shared.v4.f32 	{%f42, %f43, %f44, %f45}, [%r221];
	ld.global.v2.u32 	{%r81, %r91}, [%rd39];
	// begin inline asm
	prmt.b32 %r78,%r81,1684300900,20816;

	// end inline asm
	// begin inline asm
	prmt.b32 %r80,%r81,1684300900,21330;

	// end inline asm
	mov.b32 	%r97, 1686135936;
	// begin inline asm
	sub.f16x2 %r82, %r78, %r97;

	// end inline asm
	// begin inline asm
	sub.f16x2 %r85, %r80, %r97;

	// end inline asm
	mov.b32 	%r98, %f42;
	mov.b32 	{%rs2, %rs6}, %r98;
	mov.b32 	{%rs3, %rs7}, %r82;
	// begin inline asm
	{mul.f16 %rs1,%rs2,%rs3;
}
	// end inline asm
	// begin inline asm
	{  cvt.f32.f16 %f34, %rs1;}

	// end inline asm
	add.f32 	%f46, %f154, %f34;
	// begin inline asm
	{mul.f16 %rs5,%rs6,%rs7;
}
	// end inline asm
	// begin inline asm
	{  cvt.f32.f16 %f35, %rs5;}

	// end inline asm
	add.f32 	%f47, %f46, %f35;
	mov.b32 	%r99, %f43;
	mov.b32 	{%rs10, %rs14}, %r99;
	mov.b32 	{%rs11, %rs15}, %r85;
	// begin inline asm
	{mul.f16 %rs9,%rs10,%rs11;
}
	// end inline asm
	// begin inline asm
	{  cvt.f32.f16 %f36, %rs9;}

	// end inline asm
	add.f32 	%f48, %f47, %f36;
	// begin inline asm
	{mul.f16 %rs13,%rs14,%rs15;
}
	// end inline asm
	// begin inline asm
	{  cvt.f32.f16 %f37, %rs13;}

	// end inline asm
	add.f32 	%f49, %f48, %f37;
	// begin inline asm
	prmt.b32 %r88,%r91,1684300900,20816;

	// end inline asm
	// begin inline asm
	prmt.b32 %r90,%r91,1684300900,21330;

	// end inline asm
	// begin inline asm
	sub.f16x2 %r92, %r88, %r97;

	// end inline asm
	// begin inline asm
	sub.f16x2 %r95, %r90, %r97;

	// end inline asm
	mov.b32 	%r100, %f44;
	mov.b32 	{%rs18, %rs22}, %r100;
	mov.b32 	{%rs19, %rs23}, %r92;
	// begin inline asm
	{mul.f16 %rs17,%rs18,%rs19;
}
	// end inline asm
	// begin inline asm
	{  cvt.f32.f16 %f38, %rs17;}

	// end inline asm
	add.f32 	%f50, %f49, %f38;
	// begin inline asm
	{mul.f16 %rs21,%rs22,%rs23;
}
	// end inline asm
	// begin inline asm
	{  cvt.f32.f16 %f39, %rs21;}

	// end inline asm
	add.f32 	%f51, %f50, %f39;
	mov.b32 	%r101, %f45;
	mov.b32 	{%rs26, %rs30}, %r101;
	mov.b32 	{%rs27, %rs31}, %r95;
	// begin inline asm
	{mul.f16 %rs25,%rs26,%rs27;
}
	// end inline asm
	// begin inline asm
	{  cvt.f32.f16 %f40, %rs25;}

	// end inline asm
	add.f32 	%f52, %f51, %f40;
	// begin inline asm
	{mul.f16 %rs29,%rs30,%rs31;
}
	// end inline asm
	// begin inline asm
	{  cvt.f32.f16 %f41, %rs29;}

	// end inline asm
	add.f32 	%f154, %f52, %f41;
	add.s32 	%r223, %r223, 32;
	add.s64 	%rd39, %rd39, 256;
	add.s32 	%r221, %r221, 512;
	add.s32 	%r220, %r220, 1;
	setp.ne.s32 	%p10, %r220, 0;
	@%p10 bra 	$L__BB2_11;
$L__BB2_12:
	setp.lt.u32 	%p11, %r23, 96;
	@%p11 bra 	$L__BB2_15;
	shl.b32 	%r102, %r223, 3;
	add.s32 	%r225, %r102, 512;
	shl.b32 	%r103, %r223, 4;
	mov.u32 	%r104, smem_buf;
	add.s32 	%r105, %r103, %r104;
	add.s32 	%r224, %r105, 1024;
$L__BB2_14:
	.pragma "nounroll";
	ld.shared.v4.f32 	{%f85, %f86, %f87, %f88}, [%r224+-1024];
	add.s32 	%r186, %r225, -512;
	cvt.u64.u32 	%rd24, %r186;
	add.s64 	%rd25, %rd24, %rd3;
	add.s64 	%rd26, %rd2, %rd25;
	ld.global.v2.u32 	{%r109, %r119}, [%rd26];
	// begin inline asm
	prmt.b32 %r106,%r109,1684300900,20816;

	// end inline asm
	// begin inline asm
	prmt.b32 %r108,%r109,1684300900,21330;

	// end inline asm
	mov.b32 	%r185, 1686135936;
	// begin inline asm
	sub.f16x2 %r110, %r106, %r185;

	// end inline asm
	// begin inline asm
	sub.f16x2 %r113, %r108, %r185;

	// end inline asm
	mov.b32 	%r187, %f85;
	mov.b32 	{%rs34, %rs38}, %r187;
	mov.b32 	{%rs35, %rs39}, %r110;
	// begin inline asm
	{mul.f16 %rs33,%rs34,%rs35;
}
	// end inline asm
	// begin inline asm
	{  cvt.f32.f16 %f53, %rs33;}

	// end inline asm
	add.f32 	%f89, %f154, %f53;
	// begin inline asm
	{mul.f16 %rs37,%rs38,%rs39;
}
	// end inline asm
	// begin inline asm
	{  cvt.f32.f16 %f54, %rs37;}

	// end inline asm
	add.f32 	%f90, %f89, %f54;
	mov.b32 	%r188, %f86;
	mov.b32 	{%rs42, %rs46}, %r188;
	mov.b32 	{%rs43, %rs47}, %r113;
	// begin inline asm
	{mul.f16 %rs41,%rs42,%rs43;
}
	// end inline asm
	// begin inline asm
	{  cvt.f32.f16 %f55, %rs41;}

	// end inline asm
	add.f32 	%f91, %f90, %f55;
	// begin inline asm
	{mul.f16 %rs45,%rs46,%rs47;
}
	// end inline asm
	// begin inline asm
	{  cvt.f32.f16 %f56, %rs45;}

	// end inline asm
	add.f32 	%f92, %f91, %f56;
	// begin inline asm
	prmt.b32 %r116,%r119,1684300900,20816;

	// end inline asm
	// begin inline asm
	prmt.b32 %r118,%r119,1684300900,21330;

	// end inline asm
	// begin inline asm
	sub.f16x2 %r120, %r116, %r185;

	// end inline asm
	// begin inline asm
	sub.f16x2 %r123, %r118, %r185;

	// end inline asm
	mov.b32 	%r189, %f87;
	mov.b32 	{%rs50, %rs54}, %r189;
	mov.b32 	{%rs51, %rs55}, %r120;
	// begin inline asm
	{mul.f16 %rs49,%rs50,%rs51;
}
	// end inline asm
	// begin inline asm
	{  cvt.f32.f16 %f57, %rs49;}

	// end inline asm
	add.f32 	%f93, %f92, %f57;
	// begin inline asm
	{mul.f16 %rs53,%rs54,%rs55;
}
	// end inline asm
	// begin inline asm
	{  cvt.f32.f16 %f58, %rs53;}

	// end inline asm
	add.f32 	%f94, %f93, %f58;
	mov.b32 	%r190, %f88;
	mov.b32 	{%rs58, %rs62}, %r190;
	mov.b32 	{%rs59, %rs63}, %r123;
	// begin inline asm
	{mul.f16 %rs57,%rs58,%rs59;
}
	// end inline asm
	// begin inline asm
	{  cvt.f32.f16 %f59, %rs57;}

	// end inline asm
	add.f32 	%f95, %f94, %f59;
	// begin inline asm
	{mul.f16 %rs61,%rs62,%rs63;
}
	// end inline asm
	// begin inline asm
	{  cvt.f32.f16 %f60, %rs61;}

	// end inline asm
	add.f32 	%f96, %f95, %f60;
	ld.shared.v4.f32 	{%f97, %f98, %f99, %f100}, [%r224+-512];
	add.s32 	%r191, %r225, -256;
	cvt.u64.u32 	%rd27, %r191;
	add.s64 	%rd28, %rd27, %rd3;
	add.s64 	%rd29, %rd2, %rd28;
	ld.global.v2.u32 	{%r129, %r139}, [%rd29];
	// begin inline asm
	prmt.b32 %r126,%r129,1684300900,20816;

	// end inline asm
	// begin inline asm
	prmt.b32 %r128,%r129,1684300900,21330;

	// end inline asm
	// begin inline asm
	sub.f16x2 %r130, %r126, %r185;

	// end inline asm
	// begin inline asm
	sub.f16x2 %r133, %r128, %r185;

	// end inline asm
	mov.b32 	%r192, %f97;
	mov.b32 	{%rs66, %rs70}, %r192;
	mov.b32 	{%rs67, %rs71}, %r130;
	// begin inline asm
	{mul.f16 %rs65,%rs66,%rs67;
}
	// end inline asm
	// begin inline asm
	{  cvt.f32.f16 %f61, %rs65;}

	// end inline asm
	add.f32 	%f101, %f96, %f61;
	// begin inline asm
	{mul.f16 %rs69,%rs70,%rs71;
}
	// end inline asm
	// begin inline asm
	{  cvt.f32.f16 %f62, %rs69;}

	// end inline asm
	add.f32 	%f102, %f101, %f62;
	mov.b32 	%r193, %f98;
	mov.b32 	{%rs74, %rs78}, %r193;
	mov.b32 	{%rs75, %rs79}, %r133;
	// begin inline asm
	{mul.f16 %rs73,%rs74,%rs75;
}
	// end inline asm
	// begin inline asm
	{  cvt.f32.f16 %f63, %rs73;}

	// end inline asm
	add.f32 	%f103, %f102, %f63;
	// begin inline asm
	{mul.f16 %rs77,%rs78,%rs79;
}
	// end inline asm
	// begin inline asm
	{  cvt.f32.f16 %f64, %rs77;}

	// end inline asm
	add.f32 	%f104, %f103, %f64;
	// begin inline asm
	prmt.b32 %r136,%r139,1684300900,20816;

	// end inline asm
	// begin inline asm
	prmt.b32 %r138,%r139,1684300900,21330;

	// end inline asm
	// begin inline asm
	sub.f16x2 %r140, %r136, %r185;

	// end inline asm
	// begin inline asm
	sub.f16x2 %r143, %r138, %r185;

	// end inline asm
	mov.b32 	%r194, %f99;
	mov.b32 	{%rs82, %rs86}, %r194;
	mov.b32 	{%rs83, %rs87}, %r140;
	// begin inline asm
	{mul.f16 %rs81,%rs82,%rs83;
}
	// end inline asm
	// begin inline asm
	{  cvt.f32.f16 %f65, %rs81;}

	// end inline asm
	add.f32 	%f105, %f104, %f65;
	// begin inline asm
	{mul.f16 %rs85,%rs86,%rs87;
}
	// end inline asm
	// begin inline asm
	{  cvt.f32.f16 %f66, %rs85;}

	// end inline asm
	add.f32 	%f106, %f105, %f66;
	mov.b32 	%r195, %f100;
	mov.b32 	{%rs90, %rs94}, %r195;
	mov.b32 	{%rs91, %rs95}, %r143;
	// begin inline asm
	{mul.f16 %rs89,%rs90,%rs91;
}
	// end inline asm
	// begin inline asm
	{  cvt.f32.f16 %f67, %rs89;}

	// end inline asm
	add.f32 	%f107, %f106, %f67;
	// begin inline asm
	{mul.f16 %rs93,%rs94,%rs95;
}
	// end inline asm
	// begin inline asm
	{  cvt.f32.f16 %f68, %rs93;}

	// end inline asm
	add.f32 	%f108, %f107, %f68;
	ld.shared.v4.f32 	{%f109, %f110, %f111, %f112}, [%r224];
	add.s32 	%r196, %r225, 256;
	cvt.u64.u32 	%rd30, %r225;
	add.s64 	%rd31, %rd30, %rd3;
	add.s64 	%rd32, %rd2, %rd31;
	ld.global.v2.u32 	{%r149, %r159}, [%rd32];
	// begin inline asm
	prmt.b32 %r146,%r149,1684300900,20816;

	// end inline asm
	// begin inline asm
	prmt.b32 %r148,%r149,1684300900,21330;

	// end inline asm
	// begin inline asm
	sub.f16x2 %r150, %r146, %r185;

	// end inline asm
	// begin inline asm
	sub.f16x2 %r153, %r148, %r185;

	// end inline asm
	mov.b32 	%r197, %f109;
	mov.b32 	{%rs98, %rs102}, %r197;
	mov.b32 	{%rs99, %rs103}, %r150;
	// begin inline asm
	{mul.f16 %rs97,%rs98,%rs99;
}
	// end inline asm
	// begin inline asm
	{  cvt.f32.f16 %f69, %rs97;}

	// end inline asm
	add.f32 	%f113, %f108, %f69;
	// begin inline asm
	{mul.f16 %rs101,%rs102,%rs103;
}
	// end inline asm
	// begin inline asm
	{  cvt.f32.f16 %f70, %rs101;}

	// end inline asm
	add.f32 	%f114, %f113, %f70;
	mov.b32 	%r198, %f110;
	mov.b32 	{%rs106, %rs110}, %r198;
	mov.b32 	{%rs107, %rs111}, %r153;
	// begin inline asm
	{mul.f16 %rs105,%rs106,%rs107;
}
	// end inline asm
	// begin inline asm
	{  cvt.f32.f16 %f71, %rs105;}

	// end inline asm
	add.f32 	%f115, %f114, %f71;
	// begin inline asm
	{mul.f16 %rs109,%rs110,%rs111;
}
	// end inline asm
	// begin inline asm
	{  cvt.f32.f16 %f72, %rs109;}

	// end inline asm
	add.f32 	%f116, %f115, %f72;
	// begin inline asm
	prmt.b32 %r156,%r159,1684300900,20816;

	// end inline asm
	// begin inline asm
	prmt.b32 %r158,%r159,1684300900,21330;

	// end inline asm
	// begin inline asm
	sub.f16x2 %r160, %r156, %r185;

	// end inline asm
	// begin inline asm
	sub.f16x2 %r163, %r158, %r185;

	// end inline asm
	mov.b32 	%r199, %f111;
	mov.b32 	{%rs114, %rs118}, %r199;
	mov.b32 	{%rs115, %rs119}, %r160;
	// begin inline asm
	{mul.f16 %rs113,%rs114,%rs115;
}
	// end inline asm
	// begin inline asm
	{  cvt.f32.f16 %f73, %rs113;}

	// end inline asm
	add.f32 	%f117, %f116, %f73;
	// begin inline asm
	{mul.f16 %rs117,%rs118,%rs119;
}
	// end inline asm
	// begin inline asm
	{  cvt.f32.f16 %f74, %rs117;}

	// end inline asm
	add.f32 	%f118, %f117, %f74;
	mov.b32 	%r200, %f112;
	mov.b32 	{%rs122, %rs126}, %r200;
	mov.b32 	{%rs123, %rs127}, %r163;
	// begin inline asm
	{mul.f16 %rs121,%rs122,%rs123;
}
	// end inline asm
	// begin inline asm
	{  cvt.f32.f16 %f75, %rs121;}

	// end inline asm
	add.f32 	%f119, %f118, %f75;
	// begin inline asm
	{mul.f16 %rs125,%rs126,%rs127;
}
	// end inline asm
	// begin inline asm
	{  cvt.f32.f16 %f76, %rs125;}

	// end inline asm
	add.f32 	%f120, %f119, %f76;
	ld.shared.v4.f32 	{%f121, %f122, %f123, %f124}, [%r224+512];
	cvt.u64.u32 	%rd33, %r196;
	add.s64 	%rd34, %rd33, %rd3;
	add.s64 	%rd35, %rd2, %rd34;
	ld.global.v2.u32 	{%r169, %r179}, [%rd35];
	// begin inline asm
	prmt.b32 %r166,%r169,1684300900,20816;

	// end inline asm
	// begin inline asm
	prmt.b32 %r168,%r169,1684300900,21330;

	// end inline asm
	// begin inline asm
	sub.f16x2 %r170, %r166, %r185;

	// end inline asm
	// begin inline asm
	sub.f16x2 %r173, %r168, %r185;

	// end inline asm
	mov.b32 	%r201, %f121;
	mov.b32 	{%rs130, %rs134}, %r201;
	mov.b32 	{%rs131, %rs135}, %r170;
	// begin inline asm
	{mul.f16 %rs129,%rs130,%rs131;
}
	// end inline asm
	// begin inline asm
	{  cvt.f32.f16 %f77, %rs129;}

	// end inline asm
	add.f32 	%f125, %f120, %f77;
	// begin inline asm
	{mul.f16 %rs133,%rs134,%rs135;
}
	// end inline asm
	// begin inline asm
	{  cvt.f32.f16 %f78, %rs133;}

	// end inline asm
	add.f32 	%f126, %f125, %f78;
	mov.b32 	%r202, %f122;
	mov.b32 	{%rs138, %rs142}, %r202;
	mov.b32 	{%rs139, %rs143}, %r173;
	// begin inline asm
	{mul.f16 %rs137,%rs138,%rs139;
}
	// end inline asm
	// begin inline asm
	{  cvt.f32.f16 %f79, %rs137;}

	// end inline asm
	add.f32 	%f127, %f126, %f79;
	// begin inline asm
	{mul.f16 %rs141,%rs142,%rs143;
}
	// end inline asm
	// begin inline asm
	{  cvt.f32.f16 %f80, %rs141;}

	// end inline asm
	add.f32 	%f128, %f127, %f80;
	// begin inline asm
	prmt.b32 %r176,%r179,1684300900,20816;

	// end inline asm
	// begin inline asm
	prmt.b32 %r178,%r179,1684300900,21330;

	// end inline asm
	// begin inline asm
	sub.f16x2 %r180, %r176, %r185;

	// end inline asm
	// begin inline asm
	sub.f16x2 %r183, %r178, %r185;

	// end inline asm
	mov.b32 	%r203, %f123;
	mov.b32 	{%rs146, %rs150}, %r203;
	mov.b32 	{%rs147, %rs151}, %r180;
	// begin inline asm
	{mul.f16 %rs145,%rs146,%rs147;
}
	// end inline asm
	// begin inline asm
	{  cvt.f32.f16 %f81, %rs145;}

	// end inline asm
	add.f32 	%f129, %f128, %f81;
	// begin inline asm
	{mul.f16 %rs149,%rs150,%rs151;
}
	// end inline asm
	// begin inline asm
	{  cvt.f32.f16 %f82, %rs149;}

	// end inline asm
	add.f32 	%f130, %f129, %f82;
	mov.b32 	%r204, %f124;
	mov.b32 	{%rs154, %rs158}, %r204;
	mov.b32 	{%rs155, %rs159}, %r183;
	// begin inline asm
	{mul.f16 %rs153,%rs154,%rs155;
}
	// end inline asm
	// begin inline asm
	{  cvt.f32.f16 %f83, %rs153;}

	// end inline asm
	add.f32 	%f131, %f130, %f83;
	// begin inline asm
	{mul.f16 %rs157,%rs158,%rs159;
}
	// end inline asm
	// begin inline asm
	{  cvt.f32.f16 %f84, %rs157;}

	// end inline asm
	add.f32 	%f154, %f131, %f84;
	add.s32 	%r223, %r223, 128;
	add.s32 	%r225, %r225, 1024;
	add.s32 	%r224, %r224, 2048;
	setp.lt.s32 	%p12, %r223, %r22;
	@%p12 bra 	$L__BB2_14;
$L__BB2_15:
	mov.b32 	%r205, %f154;
	shfl.sync.bfly.b32	%r206|%p13, %r205, 16, 31, -1;
	mov.b32 	%f132, %r206;
	add.f32 	%f133, %f154, %f132;
	mov.b32 	%r207, %f133;
	shfl.sync.bfly.b32	%r208|%p14, %r207, 8, 31, -1;
	mov.b32 	%f134, %r208;
	add.f32 	%f135, %f133, %f134;
	mov.b32 	%r209, %f135;
	shfl.sync.bfly.b32	%r210|%p15, %r209, 4, 31, -1;
	mov.b32 	%f136, %r210;
	add.f32 	%f137, %f135, %f136;
	mov.b32 	%r211, %f137;
	shfl.sync.bfly.b32	%r212|%p16, %r211, 2, 31, -1;
	mov.b32 	%f138, %r212;
	add.f32 	%f139, %f137, %f138;
	mov.b32 	%r213, %f139;
	shfl.sync.bfly.b32	%r214|%p17, %r213, 1, 31, -1;
	mov.b32 	%f140, %r214;
	add.f32 	%f9, %f139, %f140;
	setp.ne.s32 	%p18, %r20, 0;
	@%p18 bra 	$L__BB2_17;
	mul.f32 	%f144, %f1, %f9;
	mul.f32 	%f145, %f144, 0f3D372713;
	mul.f32 	%f146, %f144, %f145;
	fma.rn.f32 	%f147, %f144, %f146, %f144;
	mul.f32 	%f142, %f147, 0f3F4C422A;
	// begin inline asm
	tanh.approx.f32 %f141,%f142; 
	
	// end inline asm
	add.f32 	%f148, %f141, 0f3F800000;
	mul.f32 	%f149, %f148, 0f3F000000;
	mul.f32 	%f143, %f144, %f149;
	// begin inline asm
	{  cvt.rn.f16.f32 %rs161, %f143;}

	// end inline asm
	cvta.to.global.u64 	%rd36, %rd8;
	mul.wide.u32 	%rd37, %r21, 2;
	add.s64 	%rd38, %rd36, %rd37;
	st.global.u16 	[%rd38], %rs161;
$L__BB2_17:
	ret;

}
	// .globl	_Z33int8_weight_only_gemv_smem_cachedILb0ELb0EEvPKaPK6__halfPKfS4_PS2_ii
.visible .entry _Z33int8_weight_only_gemv_smem_cachedILb0ELb0EEvPKaPK6__halfPKfS4_PS2_ii(
	.param .u64 .ptr .align 1 _Z33int8_weight_only_gemv_smem_cachedILb0ELb0EEvPKaPK6__halfPKfS4_PS2_ii_param_0,
	.param .u64 .ptr .align 1 _Z33int8_weight_only_gemv_smem_cachedILb0ELb0EEvPKaPK6__halfPKfS4_PS2_ii_param_1,
	.param .u64 .ptr .align 1 _Z33int8_weight_only_gemv_smem_cachedILb0ELb0EEvPKaPK6__halfPKfS4_PS2_ii_param_2,
	.param .u64 .ptr .align 1 _Z33int8_weight_only_gemv_smem_cachedILb0ELb0EEvPKaPK6__halfPKfS4_PS2_ii_param_3,
	.param .u64 .ptr .align 1 _Z33int8_weight_only_gemv_smem_cachedILb0ELb0EEvPKaPK6__halfPKfS4_PS2_ii_param_4,
	.param .u32 _Z33int8_weight_only_gemv_smem_cachedILb0ELb0EEvPKaPK6__halfPKfS4_PS2_ii_param_5,
	.param .u32 _Z33int8_weight_only_gemv_smem_cachedILb0ELb0EEvPKaPK6__halfPKfS4_PS2_ii_param_6
)
{
	.reg .pred 	%p<19>;
	.reg .b16 	%rs<162>;
	.reg .b32 	%r<227>;
	.reg .b32 	%f<147>;
	.reg .b64 	%rd<40>;

	ld.param.u64 	%rd9, [_Z33int8_weight_only_gemv_smem_cachedILb0ELb0EEvPKaPK6__halfPKfS4_PS2_ii_param_0];
	ld.param.u64 	%rd10, [_Z33int8_weight_only_gemv_smem_cachedILb0ELb0EEvPKaPK6__halfPKfS4_PS2_ii_param_1];
	ld.param.u64 	%rd7, [_Z33int8_weight_only_gemv_smem_cachedILb0ELb0EEvPKaPK6__halfPKfS4_PS2_ii_param_2];
	ld.param.u64 	%rd8, [_Z33int8_weight_only_gemv_smem_cachedILb0ELb0EEvPKaPK6__halfPKfS4_PS2_ii_param_4];
	ld.param.u32 	%r41, [_Z33int8_weight_only_gemv_smem_cachedILb0ELb0EEvPKaPK6__halfPKfS4_PS2_ii_param_5];
	ld.param.u32 	%r42, [_Z33int8_weight_only_gemv_smem_cachedILb0ELb0EEvPKaPK6__halfPKfS4_PS2_ii_param_6];
	cvta.to.global.u64 	%rd1, %rd10;
	cvta.to.global.u64 	%rd2, %rd9;
	mov.u32 	%r43, %ctaid.x;
	mov.u32 	%r1, %ntid.x;
	mov.u32 	%r2, %tid.x;
	mad.lo.s32 	%r3, %r43, %r1, %r2;
	shl.b32 	%r218, %r3, 3;
	mov.u32 	%r5, %nctaid.x;
	mul.lo.s32 	%r44, %r5, %r1;
	shl.b32 	%r6, %r44, 3;
	setp.ge.s32 	%p1, %r218, %r41;
	@%p1 bra 	$L__BB3_7;
	add.s32 	%r45, %r6, %r218;
	max.s32 	%r46, %r41, %r45;
	sub.s32 	%r47, %r46, %r6;
	setp.ne.s32 	%p2, %r47, %r218;
	selp.u32 	%r48, 1, 0, %p2;
	add.s32 	%r49, %r218, %r48;
	sub.s32 	%r50, %r47, %r49;
	div.u32 	%r51, %r50, %r6;
	add.s32 	%r7, %r51, %r48;
	and.b32  	%r52, %r7, 3;
	setp.eq.s32 	%p3, %r52, 3;
	@%p3 bra 	$L__BB3_4;
	shl.b32 	%r53, %r3, 4;
	mov.u32 	%r54, smem_buf;
	add.s32 	%r216, %r54, %r53;
	mul.lo.s32 	%r55, %r1, %r5;
	shl.b32 	%r9, %r55, 4;
	add.s32 	%r56, %r7, 1;
	and.b32  	%r57, %r56, 3;
	neg.s32 	%r215, %r57;
$L__BB3_3:
	.pragma "nounroll";
	mul.wide.s32 	%rd11, %r218, 2;
	add.s64 	%rd12, %rd1, %rd11;
	ld.global.v4.f32 	{%f10, %f11, %f12, %f13}, [%rd12];
	st.shared.v4.f32 	[%r216], {%f10, %f11, %f12, %f13};
	add.s32 	%r218, %r218, %r6;
	add.s32 	%r216, %r216, %r9;
	add.s32 	%r215, %r215, 1;
	setp.ne.s32 	%p4, %r215, 0;
	@%p4 bra 	$L__BB3_3;
$L__BB3_4:
	setp.lt.u32 	%p5, %r7, 3;
	@%p5 bra 	$L__BB3_7;
	mov.u32 	%r59, smem_buf;
	shl.b32 	%r61, %r6, 1;
	mul.wide.s32 	%rd15, %r6, 2;
	shl.b32 	%r65, %r6, 2;
$L__BB3_6:
	shl.b32 	%r58, %r218, 1;
	add.s32 	%r60, %r59, %r58;
	mul.wide.s32 	%rd13, %r218, 2;
	add.s64 	%rd14, %rd1, %rd13;
	ld.global.v4.f32 	{%f14, %f15, %f16, %f17}, [%rd14];
	st.shared.v4.f32 	[%r60], {%f14, %f15, %f16, %f17};
	add.s32 	%r62, %r60, %r61;
	add.s64 	%rd16, %rd14, %rd15;
	ld.global.v4.f32 	{%f18, %f19, %f20, %f21}, [%rd16];
	st.shared.v4.f32 	[%r62], {%f18, %f19, %f20, %f21};
	add.s32 	%r63, %r62, %r61;
	add.s64 	%rd17, %rd16, %rd15;
	ld.global.v4.f32 	{%f22, %f23, %f24, %f25}, [%rd17];
	st.shared.v4.f32 	[%r63], {%f22, %f23, %f24, %f25};
	add.s32 	%r64, %r63, %r61;
	add.s64 	%rd18, %rd17, %rd15;
	ld.global.v4.f32 	{%f26, %f27, %f28, %f29}, [%rd18];
	st.shared.v4.f32 	[%r64], {%f26, %f27, %f28, %f29};
	add.s32 	%r218, %r65, %r218;
	setp.lt.s32 	%p6, %r218, %r41;
	@%p6 bra 	$L__BB3_6;
$L__BB3_7:
	bar.sync 	0;
	and.b32  	%r20, %r2, 31;
	shr.u32 	%r21, %r3, 5;
	setp.ge.s32 	%p7, %r21, %r42;
	@%p7 bra 	$L__BB3_17;
	mul.lo.s32 	%r66, %r41, %r21;
	cvt.s64.s32 	%rd3, %r66;
	cvta.to.global.u64 	%rd19, %rd7;
	mul.wide.u32 	%rd20, %r21, 4;
	add.s64 	%rd21, %rd19, %rd20;
	ld.global.f32 	%f1, [%rd21];
	shr.s32 	%r67, %r41, 31;
	shr.u32 	%r68, %r67, 29;
	add.s32 	%r69, %r41, %r68;
	shr.s32 	%r22, %r69, 3;
	setp.ge.s32 	%p8, %r20, %r22;
	mov.f32 	%f146, 0f00000000;
	@%p8 bra 	$L__BB3_15;
	not.b32 	%r70, %r20;
	add.s32 	%r23, %r22, %r70;
	and.b32  	%r71, %r23, 96;
	setp.eq.s32 	%p9, %r71, 96;
	mov.f32 	%f146, 0f00000000;
	mov.u32 	%r223, %r20;
	@%p9 bra 	$L__BB3_12;
	mul.wide.u32 	%rd22, %r20, 8;
	add.s64 	%rd23, %rd22, %rd3;
	add.s64 	%rd39, %rd2, %rd23;
	shl.b32 	%r73, %r20, 4;
	mov.u32 	%r74, smem_buf;
	add.s32 	%r221, %r74, %r73;
	shr.u32 	%r75, %r23, 5;
	add.s32 	%r76, %r75, 1;
	and.b32  	%r77, %r76, 3;
	neg.s32 	%r220, %r77;
	mov.f32 	%f146, 0f00000000;
	mov.u32 	%r223, %r20;
$L__BB3_11:
	.pragma "nounroll";
	ld.shared.v4.f32 	{%f42, %f43, %f44, %f45}, [%r221];
	ld.global.v2.u32 	{%r81, %r91}, [%rd39];
	// begin inline asm
	prmt.b32 %r78,%r81,1684300900,20816;

	// end inline asm
	// begin inline asm
	prmt.b32 %r80,%r81,1684300900,21330;

	// end inline asm
	mov.b32 	%r97, 1686135936;
	// begin inline asm
	sub.f16x2 %r82, %r78, %r97;

	// end inline asm
	// begin inline asm
	sub.f16x2 %r85, %r80, %r97;

	// end inline asm
	mov.b32 	%r98, %f42;
	mov.b32 	{%rs2, %rs6}, %r98;
	mov.b32 	{%rs3, %rs7}, %r82;
	// begin inline asm
	{mul.f16 %rs1,%rs2,%rs3;
}
	// end inline asm
	// begin inline asm
	{  cvt.f32.f16 %f34, %rs1;}

	// end inline asm
	add.f32 	%f46, %f146, %f34;
	// begin inline asm
	{mul.f16 %rs5,%rs6,%rs7;
}
	// end inline asm
	// begin inline asm
	{  cvt.f32.f16 %f35, %rs5;}

	// end inline asm
	add.f32 	%f47, %f46, %f35;
	mov.b32 	%r99, %f43;
	mov.b32 	{%rs10, %rs14}, %r99;
	mov.b32 	{%rs11, %rs15}, %r85;
	// begin inline asm
	{mul.f16 %rs9,%rs10,%rs11;
}
	// end inline asm
	// begin inline asm
	{  cvt.f32.f16 %f36, %rs9;}

	// end inline asm
	add.f32 	%f48, %f47, %f36;
	// begin inline asm
	{mul.f16 %rs13,%rs14,%rs15;
}
	// end inline asm
	// begin inline asm
	{  cvt.f32.f16 %f37, %rs13;}

	// end inline asm
	add.f32 	%f49, %f48, %f37;
	// begin inline asm
	prmt.b32 %r88,%r91,1684300900,20816;

	// end inline asm
	// begin inline asm
	prmt.b32 %r90,%r91,1684300900,21330;

	// end inline asm
	// begin inline asm
	sub.f16x2 %r92, %r88, %r97;

	// end inline asm
	// begin inline asm
	sub.f16x2 %r95, %r90, %r97;

	// end inline asm
	mov.b32 	%r100, %f44;
	mov.b32 	{%rs18, %rs22}, %r100;
	mov.b32 	{%rs19, %rs23}, %r92;
	// begin inline asm
	{mul.f16 %rs17,%rs18,%rs19;
}
	// end inline asm
	// begin inline asm
	{  cvt.f32.f16 %f38, %rs17;}

	// end inline asm
	add.f32 	%f50, %f49, %f38;
	// begin inline asm
	{mul.f16 %rs21,%rs22,%rs23;
}
	// end inline asm
	// begin inline asm
	{  cvt.f32.f16 %f39, %rs21;}

	// end inline asm
	add.f32 	%f51, %f50, %f39;
	mov.b32 	%r101, %f45;
	mov.b32 	{%rs26, %rs30}, %r101;
	mov.b32 	{%rs27, %rs31}, %r95;
	// begin inline asm
	{mul.f16 %rs25,%rs26,%rs27;
}
	// end inline asm
	// begin inline asm
	{  cvt.f32.f16 %f40, %rs25;}

	// end inline asm
	add.f32 	%f52, %f51, %f40;
	// begin inline asm
	{mul.f16 %rs29,%rs30,%rs31;
}
	// end inline asm
	// begin inline asm
	{  cvt.f32.f16 %f41, %rs29;}

	// end inline asm
	add.f32 	%f146, %f52, %f41;
	add.s32 	%r223, %r223, 32;
	add.s64 	%rd39, %rd39, 256;
	add.s32 	%r221, %r221, 512;
	add.s32 	%r220, %r220, 1;
	setp.ne.s32 	%p10, %r220, 0;
	@%p10 bra 	$L__BB3_11;
$L__BB3_12:
	setp.lt.u32 	%p11, %r23, 96;
	@%p11 bra 	$L__BB3_15;
	shl.b32 	%r102, %r223, 3;
	add.s32 	%r225, %r102, 512;
	shl.b32 	%r103, %r223, 4;
	mov.u32 	%r104, smem_buf;
	add.s32 	%r105, %r103, %r104;
	add.s32 	%r224, %r105, 1024;
$L__BB3_14:
	.pragma "nounroll";
	ld.shared.v4.f32 	{%f85, %f86, %f87, %f88}, [%r224+-1024];
	add.s32 	%r186, %r225, -512;
	cvt.u64.u32 	%rd24, %r186;
	add.s64 	%rd25, %rd24, %rd3;
	add.s64 	%rd26, %rd2, %rd25;
	ld.global.v2.u32 	{%r109, %r119}, [%rd26];
	// begin inline asm
	prmt.b32 %r106,%r109,1684300900,20816;

	// end inline asm
	// begin inline asm
	prmt.b32 %r108,%r109,1684300900,21330;

	// end inline asm
	mov.b32 	%r185, 1686135936;
	// begin inline asm
	sub.f16x2 %r110, %r106, %r185;

	// end inline asm
	// begin inline asm
	sub.f16x2 %r113, %r108, %r185;

	// end inline asm
	mov.b32 	%r187, %f85;
	mov.b32 	{%rs34, %rs38}, %r187;
	mov.b32 	{%rs35, %rs39}, %r110;
	// begin inline asm
	{mul.f16 %rs33,%rs34,%rs35;
}
	// end inline asm
	// begin inline asm
	{  cvt.f32.f16 %f53, %rs33;}

	// end inline asm
	add.f32 	%f89, %f146, %f53;
	// begin inline asm
	{mul.f16 %rs37,%rs38,%rs39;
}
	// end inline asm
	// begin inline asm
	{  cvt.f32.f16 %f54, %rs37;}

	// end inline asm
	add.f32 	%f90, %f89, %f54;
	mov.b32 	%r188, %f86;
	mov.b32 	{%rs42, %rs46}, %r188;
	mov.b32 	{%rs43, %rs47}, %r113;
	// begin inline asm
	{mul.f16 %rs41,%rs42,%rs43;
}
	// end inline asm
	// begin inline asm
	{  cvt.f32.f16 %f55, %rs41;}

	// end inline asm
	add.f32 	%f91, %f90, %f55;
	// begin inline asm
	{mul.f16 %rs45,%rs46,%rs47;
}
	// end inline asm
	// begin inline asm
	{  cvt.f32.f16 %f56, %rs45;}

	// end inline asm
	add.f32 	%f92, %f91, %f56;
	// begin inline asm
	prmt.b32 %r116,%r119,1684300900,20816;

	// end inline asm
	// begin inline asm
	prmt.b32 %r118,%r119,1684300900,21330;

	// end inline asm
	// begin inline asm
	sub.f16x2 %r120, %r116, %r185;

	// end inline asm
	// begin inline asm
	sub.f16x2 %r123, %r118, %r185;

	// end inline asm
	mov.b32 	%r189, %f87;
	mov.b32 	{%rs50, %rs54}, %r189;
	mov.b32 	{%rs51, %rs55}, %r120;
	// begin inline asm
	{mul.f16 %rs49,%rs50,%rs51;
}
	// end inline asm
	// begin inline asm
	{  cvt.f32.f16 %f57, %rs49;}

	// end inline asm
	add.f32 	%f93, %f92, %f57;
	// begin inline asm
	{mul.f16 %rs53,%rs54,%rs55;
}
	// end inline asm
	// begin inline asm
	{  cvt.f32.f16 %f58, %rs53;}

	// end inline asm
	add.f32 	%f94, %f93, %f58;
	mov.b32 	%r190, %f88;
	mov.b32 	{%rs58, %rs62}, %r190;
	mov.b32 	{%rs59, %rs63}, %r123;
	// begin inline asm
	{mul.f16 %rs57,%rs58,%rs59;
}
	// end inline asm
	// begin inline asm
	{  cvt.f32.f16 %f59, %rs57;}

	// end inline asm
	add.f32 	%f95, %f94, %f59;
	// begin inline asm
	{mul.f16 %rs61,%rs62,%rs63;
}
	// end inline asm
	// begin inline asm
	{  cvt.f32.f16 %f60, %rs61;}

	// end inline asm
	add.f32 	%f96, %f95, %f60;
	ld.shared.v4.f32 	{%f97, %f98, %f99, %f100}, [%r224+-512];
	add.s32 	%r191, %r225, -256;
	cvt.u64.u32 	%rd27, %r191;
	add.s64 	%rd28, %rd27, %rd3;
	add.s64 	%rd29, %rd2, %rd28;
	ld.global.v2.u32 	{%r129, %r139}, [%rd29];
	// begin inline asm
	prmt.b32 %r126,%r129,1684300900,20816;

	// end inline asm
	// begin inline asm
	prmt.b32 %r128,%r129,1684300900,21330;

	// end inline asm
	// begin inline asm
	sub.f16x2 %r130, %r126, %r185;

	// end inline asm
	// begin inline asm
	sub.f16x2 %r133, %r128, %r185;

	// end inline asm
	mov.b32 	%r192, %f97;
	mov.b32 	{%rs66, %rs70}, %r192;
	mov.b32 	{%rs67, %rs71}, %r130;
	// begin inline asm
	{mul.f16 %rs65,%rs66,%rs67;
}
	// end inline asm
	// begin inline asm
	{  cvt.f32.f16 %f61, %rs65;}

	// end inline asm
	add.f32 	%f101, %f96, %f61;
	// begin inline asm
	{mul.f16 %rs69,%rs70,%rs71;
}
	// end inline asm
	// begin inline asm
	{  cvt.f32.f16 %f62, %rs69;}

	// end inline asm
	add.f32 	%f102, %f101, %f62;
	mov.b32 	%r193, %f98;
	mov.b32 	{%rs74, %rs78}, %r193;
	mov.b32 	{%rs75, %rs79}, %r133;
	// begin inline asm
	{mul.f16 %rs73,%rs74,%rs75;
}
	// end inline asm
	// begin inline asm
	{  cvt.f32.f16 %f63, %rs73;}

	// end inline asm
	add.f32 	%f103, %f102, %f63;
	// begin inline asm
	{mul.f16 %rs77,%rs78,%rs79;
}
	// end inline asm
	// begin inline asm
	{  cvt.f32.f16 %f64, %rs77;}

	// end inline asm
	add.f32 	%f104, %f103, %f64;
	// begin inline asm
	prmt.b32 %r136,%r139,1684300900,20816;

	// end inline asm
	// begin inline asm
	prmt.b32 %r138,%r139,1684300900,21330;

	// end inline asm
	// begin inline asm
	sub.f16x2 %r140, %r136, %r185;

	// end inline asm
	// begin inline asm
	sub.f16x2 %r143, %r138, %r185;

	// end inline asm
	mov.b32 	%r194, %f99;
	mov.b32 	{%rs82, %rs86}, %r194;
	mov.b32 	{%rs83, %rs87}, %r140;
	// begin inline asm
	{mul.f16 %rs81,%rs82,%rs83;
}
	// end inline asm
	// begin inline asm
	{  cvt.f32.f16 %f65, %rs81;}

	// end inline asm
	add.f32 	%f105, %f104, %f65;
	// begin inline asm
	{mul.f16 %rs85,%rs86,%rs87;
}
	// end inline asm
	// begin inline asm
	{  cvt.f32.f16 %f66, %rs85;}

	// end inline asm
	add.f32 	%f106, %f105, %f66;
	mov.b32 	%r195, %f100;
	mov.b32 	{%rs90, %rs94}, %r195;
	mov.b32 	{%rs91, %rs95}, %r143;
	// begin inline asm
	{mul.f16 %rs89,%rs90,%rs91;
}
	// end inline asm
	// begin inline asm
	{  cvt.f32.f16 %f67, %rs89;}

	// end inline asm
	add.f32 	%f107, %f106, %f67;
	// begin inline asm
	{mul.f16 %rs93,%rs94,%rs95;
}
	// end inline asm
	// begin inline asm
	{  cvt.f32.f16 %f68, %rs93;}

	// end inline asm
	add.f32 	%f108, %f107, %f68;
	ld.shared.v4.f32 	{%f109, %f110, %f111, %f112}, [%r224];
	add.s32 	%r196, %r225, 256;
	cvt.u64.u32 	%rd30, %r225;
	add.s64 	%rd31, %rd30, %rd3;
	add.s64 	%rd32, %rd2, %rd31;
	ld.global.v2.u32 	{%r149, %r159}, [%rd32];
	// begin inline asm
	prmt.b32 %r146,%r149,1684300900,20816;

	// end inline asm
	// begin inline asm
	prmt.b32 %r148,%r149,1684300900,21330;

	// end inline asm
	// begin inline asm
	sub.f16x2 %r150, %r146, %r185;

	// end inline asm
	// begin inline asm
	sub.f16x2 %r153, %r148, %r185;

	// end inline asm
	mov.b32 	%r197, %f109;
	mov.b32 	{%rs98, %rs102}, %r197;
	mov.b32 	{%rs99, %rs103}, %r150;
	// begin inline asm
	{mul.f16 %rs97,%rs98,%rs99;
}
	// end inline asm
	// begin inline asm
	{  cvt.f32.f16 %f69, %rs97;}

	// end inline asm
	add.f32 	%f113, %f108, %f69;
	// begin inline asm
	{mul.f16 %rs101,%rs102,%rs103;
}
	// end inline asm
	// begin inline asm
	{  cvt.f32.f16 %f70, %rs101;}

	// end inline asm
	add.f32 	%f114, %f113, %f70;
	mov.b32 	%r198, %f110;
	mov.b32 	{%rs106, %rs110}, %r198;
	mov.b32 	{%rs107, %rs111}, %r153;
	// begin inline asm
	{mul.f16 %rs105,%rs106,%rs107;
}
	// end inline asm
	// begin inline asm
	{  cvt.f32.f16 %f71, %rs105;}

	// end inline asm
	add.f32 	%f115, %f114, %f71;
	// begin inline asm
	{mul.f16 %rs109,%rs110,%rs111;
}
	// end inline asm
	// begin inline asm
	{  cvt.f32.f16 %f72, %rs109;}

	// end inline asm
	add.f32 	%f116, %f115, %f72;
	// begin inline asm
	prmt.b32 %r156,%r159,1684300900,20816;

	// end inline asm
	// begin inline asm
	prmt.b32 %r158,%r159,1684300900,21330;

	// end inline asm
	// begin inline asm
	sub.f16x2 %r160, %r156, %r185;

	// end inline asm
	// begin inline asm
	sub.f16x2 %r163, %r158, %r185;

	// end inline asm
	mov.b32 	%r199, %f111;
	mov.b32 	{%rs114, %rs118}, %r199;
	mov.b32 	{%rs115, %rs119}, %r160;
	// begin inline asm
	{mul.f16 %rs113,%rs114,%rs115;
}
	// end inline asm
	// begin inline asm
	{  cvt.f32.f16 %f73, %rs113;}

	// end inline asm
	add.f32 	%f117, %f116, %f73;
	// begin inline asm
	{mul.f16 %rs117,%rs118,%rs119;
}
	// end inline asm
	// begin inline asm
	{  cvt.f32.f16 %f74, %rs117;}

	// end inline asm
	add.f32 	%f118, %f117, %f74;
	mov.b32 	%r200, %f112;
	mov.b32 	{%rs122, %rs126}, %r200;
	mov.b32 	{%rs123, %rs127}, %r163;
	// begin inline asm
	{mul.f16 %rs121,%rs122,%rs123;
}
	// end inline asm
	// begin inline asm
	{  cvt.f32.f16 %f75, %rs121;}

	// end inline asm
	add.f32 	%f119, %f118, %f75;
	// begin inline asm
	{mul.f16 %rs125,%rs126,%rs127;
}
	// end inline asm
	// begin inline asm
	{  cvt.f32.f16 %f76, %rs125;}

	// end inline asm
	add.f32 	%f120, %f119, %f76;
	ld.shared.v4.f32 	{%f121, %f122, %f123, %f124}, [%r224+512];
	cvt.u64.u32 	%rd33, %r196;
	add.s64 	%rd34, %rd33, %rd3;
	add.s64 	%rd35, %rd2, %rd34;
	ld.global.v2.u32 	{%r169, %r179}, [%rd35];
	// begin inline asm
	prmt.b32 %r166,%r169,1684300900,20816;

	// end inline asm
	// begin inline asm
	prmt.b32 %r168,%r169,1684300900,21330;

	// end inline asm
	// begin inline asm
	sub.f16x2 %r170, %r166, %r185;

	// end inline asm
	// begin inline asm
	sub.f16x2 %r173, %r168, %r185;

	// end inline asm
	mov.b32 	%r201, %f121;
	mov.b32 	{%rs130, %rs134}, %r201;
	mov.b32 	{%rs131, %rs135}, %r170;
	// begin inline asm
	{mul.f16 %rs129,%rs130,%rs131;
}
	// end inline asm
	// begin inline asm
	{  cvt.f32.f16 %f77, %rs129;}

	// end inline asm
	add.f32 	%f125, %f120, %f77;
	// begin inline asm
	{mul.f16 %rs133,%rs134,%rs135;
}
	// end inline asm
	// begin inline asm
	{  cvt.f32.f16 %f78, %rs133;}

	// end inline asm
	add.f32 	%f126, %f125, %f78;
	mov.b32 	%r202, %f122;
	mov.b32 	{%rs138, %rs142}, %r202;
	mov.b32 	{%rs139, %rs143}, %r173;
	// begin inline asm
	{mul.f16 %rs137,%rs138,%rs139;
}
	// end inline asm
	// begin inline asm
	{  cvt.f32.f16 %f79, %rs137;}

	// end inline asm
	add.f32 	%f127, %f126, %f79;
	// begin inline asm
	{mul.f16 %rs141,%rs142,%rs143;
}
	// end inline asm
	// begin inline asm
	{  cvt.f32.f16 %f80, %rs141;}

	// end inline asm
	add.f32 	%f128, %f127, %f80;
	// begin inline asm
	prmt.b32 %r176,%r179,1684300900,20816;

	// end inline asm
	// begin inline asm
	prmt.b32 %r178,%r179,1684300900,21330;

	// end inline asm
	// begin inline asm
	sub.f16x2 %r180, %r176, %r185;

	// end inline asm
	// begin inline asm
	sub.f16x2 %r183, %r178, %r185;

	// end inline asm
	mov.b32 	%r203, %f123;
	mov.b32 	{%rs146, %rs150}, %r203;
	mov.b32 	{%rs147, %rs151}, %r180;
	// begin inline asm
	{mul.f16 %rs145,%rs146,%rs147;
}
	// end inline asm
	// begin inline asm
	{  cvt.f32.f16 %f81, %rs145;}

	// end inline asm
	add.f32 	%f129, %f128, %f81;
	// begin inline asm
	{mul.f16 %rs149,%rs150,%rs151;
}
	// end inline asm
	// begin inline asm
	{  cvt.f32.f16 %f82, %rs149;}

	// end inline asm
	add.f32 	%f130, %f129, %f82;
	mov.b32 	%r204, %f124;
	mov.b32 	{%rs154, %rs158}, %r204;
	mov.b32 	{%rs155, %rs159}, %r183;
	// begin inline asm
	{mul.f16 %rs153,%rs154,%rs155;
}
	// end inline asm
	// begin inline asm
	{  cvt.f32.f16 %f83, %rs153;}

	// end inline asm
	add.f32 	%f131, %f130, %f83;
	// begin inline asm
	{mul.f16 %rs157,%rs158,%rs159;
}
	// end inline asm
	// begin inline asm
	{  cvt.f32.f16 %f84, %rs157;}

	// end inline asm
	add.f32 	%f146, %f131, %f84;
	add.s32 	%r223, %r223, 128;
	add.s32 	%r225, %r225, 1024;
	add.s32 	%r224, %r224, 2048;
	setp.lt.s32 	%p12, %r223, %r22;
	@%p12 bra 	$L__BB3_14;
$L__BB3_15:
	mov.b32 	%r205, %f146;
	shfl.sync.bfly.b32	%r206|%p13, %r205, 16, 31, -1;
	mov.b32 	%f132, %r206;
	add.f32 	%f133, %f146, %f132;
	mov.b32 	%r207, %f133;
	shfl.sync.bfly.b32	%r208|%p14, %r207, 8, 31, -1;
	mov.b32 	%f134, %r208;
	add.f32 	%f135, %f133, %f134;
	mov.b32 	%r209, %f135;
	shfl.sync.bfly.b32	%r210|%p15, %r209, 4, 31, -1;
	mov.b32 	%f136, %r210;
	add.f32 	%f137, %f135, %f136;
	mov.b32 	%r211, %f137;
	shfl.sync.bfly.b32	%r212|%p16, %r211, 2, 31, -1;
	mov.b32 	%f138, %r212;
	add.f32 	%f139, %f137, %f138;
	mov.b32 	%r213, %f139;
	shfl.sync.bfly.b32	%r214|%p17, %r213, 1, 31, -1;
	mov.b32 	%f140, %r214;
	add.f32 	%f9, %f139, %f140;
	setp.ne.s32 	%p18, %r20, 0;
	@%p18 bra 	$L__BB3_17;
	mul.f32 	%f141, %f1, %f9;
	// begin inline asm
	{  cvt.rn.f16.f32 %rs161, %f141;}

	// end inline asm
	cvta.to.global.u64 	%rd36, %rd8;
	mul.wide.u32 	%rd37, %r21, 2;
	add.s64 	%rd38, %rd36, %rd37;
	st.global.u16 	[%rd38], %rs161;
$L__BB3_17:
	ret;

}
	// .globl	_Z21int8_weight_only_gemvILb1ELb1EEvPKaPK6__halfPKfS4_PS2_ii
.visible .entry _Z21int8_weight_only_gemvILb1ELb1EEvPKaPK6__halfPKfS4_PS2_ii(
	.param .u64 .ptr .align 1 _Z21int8_weight_only_gemvILb1ELb1EEvPKaPK6__halfPKfS4_PS2_ii_param_0,
	.param .u64 .ptr .align 1 _Z21int8_weight_only_gemvILb1ELb1EEvPKaPK6__halfPKfS4_PS2_ii_param_1,
	.param .u64 .ptr .align 1 _Z21int8_weight_only_gemvILb1ELb1EEvPKaPK6__halfPKfS4_PS2_ii_param_2,
	.param .u64 .ptr .align 1 _Z21int8_weight_only_gemvILb1ELb1EEvPKaPK6__halfPKfS4_PS2_ii_param_3,
	.param .u64 .ptr .align 1 _Z21int8_weight_only_gemvILb1ELb1EEvPKaPK6__halfPKfS4_PS2_ii_param_4,
	.param .u32 _Z21int8_weight_only_gemvILb1ELb1EEvPKaPK6__halfPKfS4_PS2_ii_param_5,
	.param .u32 _Z21int8_weight_only_gemvILb1ELb1EEvPKaPK6__halfPKfS4_PS2_ii_param_6
)
{
	.reg .pred 	%p<13>;
	.reg .b16 	%rs<163>;
	.reg .b32 	%r<171>;
	.reg .b32 	%f<137>;
	.reg .b64 	%rd<49>;

	ld.param.u64 	%rd13, [_Z21int8_weight_only_gemvILb1ELb1EEvPKaPK6__halfPKfS4_PS2_ii_param_0];
	ld.param.u64 	%rd14, [_Z21int8_weight_only_gemvILb1ELb1EEvPKaPK6__halfPKfS4_PS2_ii_param_1];
	ld.param.u64 	%rd10, [_Z21int8_weight_only_gemvILb1ELb1EEvPKaPK6__halfPKfS4_PS2_ii_param_2];
	ld.param.u64 	%rd11, [_Z21int8_weight_only_gemvILb1ELb1EEvPKaPK6__halfPKfS4_PS2_ii_param_3];
	ld.param.u64 	%rd12, [_Z21int8_weight_only_gemvILb1ELb1EEvPKaPK6__halfPKfS4_PS2_ii_param_4];
	ld.param.u32 	%r17, [_Z21int8_weight_only_gemvILb1ELb1EEvPKaPK6__halfPKfS4_PS2_ii_param_5];
	ld.param.u32 	%r18, [_Z21int8_weight_only_gemvILb1ELb1EEvPKaPK6__halfPKfS4_PS2_ii_param_6];
	cvta.to.global.u64 	%rd1, %rd13;
	cvta.to.global.u64 	%rd2, %rd14;
	mov.u32 	%r1, %tid.x;
	and.b32  	%r2, %r1, 31;
	mov.u32 	%r19, %ctaid.x;
	mov.u32 	%r20, %ntid.x;
	mad.lo.s32 	%r21, %r19, %r20, %r1;
	shr.u32 	%r3, %r21, 5;
	setp.ge.s32 	%p1, %r3, %r18;
	@%p1 bra 	$L__BB4_10;
	cvta.to.global.u64 	%rd15, %rd10;
	cvta.to.global.u64 	%rd16, %rd11;
	mul.lo.s32 	%r22, %r17, %r3;
	cvt.s64.s32 	%rd3, %r22;
	mul.wide.u32 	%rd17, %r3, 4;
	add.s64 	%rd18, %rd15, %rd17;
	ld.global.f32 	%f1, [%rd18];
	mul.wide.u32 	%rd19, %r3, 2;
	add.s64 	%rd20, %rd16, %rd19;
	ld.global.u16 	%rs1, [%rd20];
	// begin inline asm
	{  cvt.f32.f16 %f11, %rs1;}

	// end inline asm
	shr.s32 	%r23, %r17, 31;
	shr.u32 	%r24, %r23, 29;
	add.s32 	%r25, %r17, %r24;
	shr.s32 	%r4, %r25, 3;
	setp.ge.s32 	%p2, %r2, %r4;
	mov.f32 	%f136, 0f00000000;
	@%p2 bra 	$L__BB4_8;
	not.b32 	%r26, %r2;
	add.s32 	%r5, %r4, %r26;
	and.b32  	%r27, %r5, 96;
	setp.eq.s32 	%p3, %r27, 96;
	mov.f32 	%f136, 0f00000000;
	mov.u32 	%r168, %r2;
	@%p3 bra 	$L__BB4_5;
	and.b32  	%r28, %r1, 31;
	mul.wide.u32 	%rd21, %r28, 8;
	add.s64 	%rd22, %rd21, %rd3;
	add.s64 	%rd48, %rd1, %rd22;
	mul.wide.u32 	%rd23, %r28, 16;
	add.s64 	%rd47, %rd2, %rd23;
	shr.u32 	%r29, %r5, 5;
	add.s32 	%r30, %r29, 1;
	and.b32  	%r31, %r30, 3;
	neg.s32 	%r166, %r31;
	mov.f32 	%f136, 0f00000000;
	mov.u32 	%r168, %r2;
$L__BB4_4:
	.pragma "nounroll";
	ld.global.v4.f32 	{%f24, %f25, %f26, %f27}, [%rd47];
	ld.global.v2.u32 	{%r35, %r45}, [%rd48];
	// begin inline asm
	prmt.b32 %r32,%r35,1684300900,20816;

	// end inline asm
	// begin inline asm
	prmt.b32 %r34,%r35,1684300900,21330;

	// end inline asm
	mov.b32 	%r51, 1686135936;
	// begin inline asm
	sub.f16x2 %r36, %r32, %r51;

	// end inline asm
	// begin inline asm
	sub.f16x2 %r39, %r34, %r51;

	// end inline asm
	mov.b32 	%r52, %f24;
	mov.b32 	{%rs3, %rs7}, %r52;
	mov.b32 	{%rs4, %rs8}, %r36;
	// begin inline asm
	{mul.f16 %rs2,%rs3,%rs4;
}
	// end inline asm
	// begin inline asm
	{  cvt.f32.f16 %f16, %rs2;}

	// end inline asm
	add.f32 	%f28, %f136, %f16;
	// begin inline asm
	{mul.f16 %rs6,%rs7,%rs8;
}
	// end inline asm
	// begin inline asm
	{  cvt.f32.f16 %f17, %rs6;}

	// end inline asm
	add.f32 	%f29, %f28, %f17;
	mov.b32 	%r53, %f25;
	mov.b32 	{%rs11, %rs15}, %r53;
	mov.b32 	{%rs12, %rs16}, %r39;
	// begin inline asm
	{mul.f16 %rs10,%rs11,%rs12;
}
	// end inline asm
	// begin inline asm
	{  cvt.f32.f16 %f18, %rs10;}

	// end inline asm
	add.f32 	%f30, %f29, %f18;
	// begin inline asm
	{mul.f16 %rs14,%rs15,%rs16;
}
	// end inline asm
	// begin inline asm
	{  cvt.f32.f16 %f19, %rs14;}

	// end inline asm
	add.f32 	%f31, %f30, %f19;
	// begin inline asm
	prmt.b32 %r42,%r45,1684300900,20816;

	// end inline asm
	// begin inline asm
	prmt.b32 %r44,%r45,1684300900,21330;

	// end inline asm
	// begin inline asm
	sub.f16x2 %r46, %r42, %r51;

	// end inline asm
	// begin inline asm
	sub.f16x2 %r49, %r44, %r51;

	// end inline asm
	mov.b32 	%r54, %f26;
	mov.b32 	{%rs19, %rs23}, %r54;
	mov.b32 	{%rs20, %rs24}, %r46;
	// begin inline asm
	{mul.f16 %rs18,%rs19,%rs20;
}
	// end inline asm
	// begin inline asm
	{  cvt.f32.f16 %f20, %rs18;}

	// end inline asm
	add.f32 	%f32, %f31, %f20;
	// begin inline asm
	{mul.f16 %rs22,%rs23,%rs24;
}
	// end inline asm
	// begin inline asm
	{  cvt.f32.f16 %f21, %rs22;}

	// end inline asm
	add.f32 	%f33, %f32, %f21;
	mov.b32 	%r55, %f27;
	mov.b32 	{%rs27, %rs31}, %r55;
	mov.b32 	{%rs28, %rs32}, %r49;
	// begin inline asm
	{mul.f16 %rs26,%rs27,%rs28;
}
	// end inline asm
	// begin inline asm
	{  cvt.f32.f16 %f22, %rs26;}

	// end inline asm
	add.f32 	%f34, %f33, %f22;
	// begin inline asm
	{mul.f16 %rs30,%rs31,%rs32;
}
	// end inline asm
	// begin inline asm
	{  cvt.f32.f16 %f23, %rs30;}

	// end inline asm
	add.f32 	%f136, %f34, %f23;
	add.s32 	%r168, %r168, 32;
	add.s64 	%rd48, %rd48, 256;
	add.s64 	%rd47, %rd47, 512;
	add.s32 	%r166, %r166, 1;
	setp.ne.s32 	%p4, %r166, 0;
	@%p4 bra 	$L__BB4_4;
$L__BB4_5:
	setp.lt.u32 	%p5, %r5, 96;
	@%p5 bra 	$L__BB4_8;
	shl.b32 	%r56, %r168, 3;
	add.s32 	%r169, %r56, 512;
$L__BB4_7:
	.pragma "nounroll";
	add.s32 	%r137, %r169, -512;
	cvt.u64.u32 	%rd24, %r137;
	mul.wide.u32 	%rd25, %r137, 2;
	add.s64 	%rd26, %rd2, %rd25;
	ld.global.v4.f32 	{%f67, %f68, %f69, %f70}, [%rd26];
	add.s64 	%rd27, %rd24, %rd3;
	add.s64 	%rd28, %rd1, %rd27;
	ld.global.v2.u32 	{%r60, %r70}, [%rd28];
	// begin inline asm
	prmt.b32 %r57,%r60,1684300900,20816;

	// end inline asm
	// begin inline asm
	prmt.b32 %r59,%r60,1684300900,21330;

	// end inline asm
	mov.b32 	%r136, 1686135936;
	// begin inline asm
	sub.f16x2 %r61, %r57, %r136;

	// end inline asm
	// begin inline asm
	sub.f16x2 %r64, %r59, %r136;

	// end inline asm
	mov.b32 	%r138, %f67;
	mov.b32 	{%rs35, %rs39}, %r138;
	mov.b32 	{%rs36, %rs40}, %r61;
	// begin inline asm
	{mul.f16 %rs34,%rs35,%rs36;
}
	// end inline asm
	// begin inline asm
	{  cvt.f32.f16 %f35, %rs34;}

	// end inline asm
	add.f32 	%f71, %f136, %f35;
	// begin inline asm
	{mul.f16 %rs38,%rs39,%rs40;
}
	// end inline asm
	// begin inline asm
	{  cvt.f32.f16 %f36, %rs38;}

	// end inline asm
	add.f32 	%f72, %f71, %f36;
	mov.b32 	%r139, %f68;
	mov.b32 	{%rs43, %rs47}, %r139;
	mov.b32 	{%rs44, %rs48}, %r64;
	// begin inline asm
	{mul.f16 %rs42,%rs43,%rs44;
}
	// end inline asm
	// begin inline asm
	{  cvt.f32.f16 %f37, %rs42;}

	// end inline asm
	add.f32 	%f73, %f72, %f37;
	// begin inline asm
	{mul.f16 %rs46,%rs47,%rs48;
}
	// end inline asm
	// begin inline asm
	{  cvt.f32.f16 %f38, %rs46;}

	// end inline asm
	add.f32 	%f74, %f73, %f38;
	// begin inline asm
	prmt.b32 %r67,%r70,1684300900,20816;

	// end inline asm
	// begin inline asm
	prmt.b32 %r69,%r70,1684300900,21330;

	// end inline asm
	// begin inline asm
	sub.f16x2 %r71, %r67, %r136;

	// end inline asm
	// begin inline asm
	sub.f16x2 %r74, %r69, %r136;

	// end inline asm
	mov.b32 	%r140, %f69;
	mov.b32 	{%rs51, %rs55}, %r140;
	mov.b32 	{%rs52, %rs56}, %r71;
	// begin inline asm
	{mul.f16 %rs50,%rs51,%rs52;
}
	// end inline asm
	// begin inline asm
	{  cvt.f32.f16 %f39, %rs50;}

	// end inline asm
	add.f32 	%f75, %f74, %f39;
	// begin inline asm
	{mul.f16 %rs54,%rs55,%rs56;
}
	// end inline asm
	// begin inline asm
	{  cvt.f32.f16 %f40, %rs54;}

	// end inline asm
	add.f32 	%f76, %f75, %f40;
	mov.b32 	%r141, %f70;
	mov.b32 	{%rs59, %rs63}, %r141;
	mov.b32 	{%rs60, %rs64}, %r74;
	// begin inline asm
	{mul.f16 %rs58,%rs59,%rs60;
}
	// end inline asm
	// begin inline asm
	{  cvt.f32.f16 %f41, %rs58;}

	// end inline asm
	add.f32 	%f77, %f76, %f41;
	// begin inline asm
	{mul.f16 %rs62,%rs63,%rs64;
}
	// end inline asm
	// begin inline asm
	{  cvt.f32.f16 %f42, %rs62;}

	// end inline asm
	add.f32 	%f78, %f77, %f42;
	add.s32 	%r142, %r169, -256;
	cvt.u64.u32 	%rd29, %r142;
	mul.wide.u32 	%rd30, %r142, 2;
	add.s64 	%rd31, %rd2, %rd30;
	ld.global.v4.f32 	{%f79, %f80, %f81, %f82}, [%rd31];
	add.s64 	%rd32, %rd29, %rd3;
	add.s64 	%rd33, %rd1, %rd32;
	ld.global.v2.u32 	{%r80, %r90}, [%rd33];
	// begin inline asm
	prmt.b32 %r77,%r80,1684300900,20816;

	// end inline asm
	// begin inline asm
	prmt.b32 %r79,%r80,1684300900,21330;

	// end inline asm
	// begin inline asm
	sub.f16x2 %r81, %r77, %r136;

	// end inline asm
	// begin inline asm
	sub.f16x2 %r84, %r79, %r136;

	// end inline asm
	mov.b32 	%r143, %f79;
	mov.b32 	{%rs67, %rs71}, %r143;
	mov.b32 	{%rs68, %rs72}, %r81;
	// begin inline asm
	{mul.f16 %rs66,%rs67,%rs68;
}
	// end inline asm
	// begin inline asm
	{  cvt.f32.f16 %f43, %rs66;}

	// end inline asm
	add.f32 	%f83, %f78, %f43;
	// begin inline asm
	{mul.f16 %rs70,%rs71,%rs72;
}
	// end inline asm
	// begin inline asm
	{  cvt.f32.f16 %f44, %rs70;}

	// end inline asm
	add.f32 	%f84, %f83, %f44;
	mov.b32 	%r144, %f80;
	mov.b32 	{%rs75, %rs79}, %r144;
	mov.b32 	{%rs76, %rs80}, %r84;
	// begin inline asm
	{mul.f16 %rs74,%rs75,%rs76;
}
	// end inline asm
	// begin inline asm
	{  cvt.f32.f16 %f45, %rs74;}

	// end inline asm
	add.f32 	%f85, %f84, %f45;
	// begin inline asm
	{mul.f16 %rs78,%rs79,%rs80;
}
	// end inline asm
	// begin inline asm
	{  cvt.f32.f16 %f46, %rs78;}

	// end inline asm
	add.f32 	%f86, %f85, %f46;
	// begin inline asm
	prmt.b32 %r87,%r90,1684300900,20816;

	// end inline asm
	// begin inline asm
	prmt.b32 %r89,%r90,1684300900,21330;

	// end inline asm
	// begin inline asm
	sub.f16x2 %r91, %r87, %r136;

	// end inline asm
	// begin inline asm
	sub.f16x2 %r94, %r89, %r136;

	// end inline asm
	mov.b32 	%r145, %f81;
	mov.b32 	{%rs83, %rs87}, %r145;
	mov.b32 	{%rs84, %rs88}, %r91;
	// begin inline asm
	{mul.f16 %rs82,%rs83,%rs84;
}
	// end inline asm
	// begin inline asm
	{  cvt.f32.f16 %f47, %rs82;}

	// end inline asm
	add.f32 	%f87, %f86, %f47;
	// begin inline asm
	{mul.f16 %rs86,%rs87,%rs88;
}
	// end inline asm
	// begin inline asm
	{  cvt.f32.f16 %f48, %rs86;}

	// end inline asm
	add.f32 	%f88, %f87, %f48;
	mov.b32 	%r146, %f82;
	mov.b32 	{%rs91, %rs95}, %r146;
	mov.b32 	{%rs92, %rs96}, %r94;
	// begin inline asm
	{mul.f16 %rs90,%rs91,%rs92;
}
	// end inline asm
	// begin inline asm
	{  cvt.f32.f16 %f49, %rs90;}

	// end inline asm
	add.f32 	%f89, %f88, %f49;
	// begin inline asm
	{mul.f16 %rs94,%rs95,%rs96;
}
	// end inline asm
	// begin inline asm
	{  cvt.f32.f16 %f50, %rs94;}

	// end inline asm
	add.f32 	%f90, %f89, %f50;
	add.s32 	%r147, %r169, 256;
	cvt.u64.u32 	%rd34, %r169;
	mul.wide.u32 	%rd35, %r169, 2;
	add.s64 	%rd36, %rd2, %rd35;
	ld.global.v4.f32 	{%f91, %f92, %f93, %f94}, [%rd36];
	add.s64 	%rd37, %rd34, %rd3;
	add.s64 	%rd38, %rd1, %rd37;
	ld.global.v2.u32 	{%r100, %r110}, [%rd38];
	// begin inline asm
	prmt.b32 %r97,%r100,1684300900,20816;

	// end inline asm
	// begin inline asm
	prmt.b32 %r99,%r100,1684300900,21330;

	// end inline asm
	// begin inline asm
	sub.f16x2 %r101, %r97, %r136;

	// end inline asm
	// begin inline asm
	sub.f16x2 %r104, %r99, %r136;

	// end inline asm
	mov.b32 	%r148, %f91;
	mov.b32 	{%rs99, %rs103}, %r148;
	mov.b32 	{%rs100, %rs104}, %r101;
	// begin inline asm
	{mul.f16 %rs98,%rs99,%rs100;
}
	// end inline asm
	// begin inline asm
	{  cvt.f32.f16 %f51, %rs98;}

	// end inline asm
	add.f32 	%f95, %f90, %f51;
	// begin inline asm
	{mul.f16 %rs102,%rs103,%rs104;
}
	// end inline asm
	// begin inline asm
	{  cvt.f32.f16 %f52, %rs102;}

	// end inline asm
	add.f32 	%f96, %f95, %f52;
	mov.b32 	%r149, %f92;
	mov.b32 	{%rs107, %rs111}, %r149;
	mov.b32 	{%rs108, %rs112}, %r104;
	// begin inline asm
	{mul.f16 %rs106,%rs107,%rs108;
}
	// end inline asm
	// begin inline asm
	{  cvt.f32.f16 %f53, %rs106;}

	// end inline asm
	add.f32 	%f97, %f96, %f53;
	// begin inline asm
	{mul.f16 %rs110,%rs111,%rs112;
}
	// end inline asm
	// begin inline asm
	{  cvt.f32.f16 %f54, %rs110;}

	// end inline asm
	add.f32 	%f98, %f97, %f54;
	// begin inline asm
	prmt.b32 %r107,%r110,1684300900,20816;

	// end inline asm
	// begin inline asm
	prmt.b32 %r109,%r110,1684300900,21330;

	// end inline asm
	// begin inline asm
	sub.f16x2 %r111, %r107, %r136;

	// end inline asm
	// begin inline asm
	sub.f16x2 %r114, %r109, %r136;

	// end inline asm
	mov.b32 	%r150, %f93;
	mov.b32 	{%rs115, %rs119}, %r150;
	mov.b32 	{%rs116, %rs120}, %r111;
	// begin inline asm
	{mul.f16 %rs114,%rs115,%rs116;
}
	// end inline asm
	// begin inline asm
	{  cvt.f32.f16 %f55, %rs114;}

	// end inline asm
	add.f32 	%f99, %f98, %f55;
	// begin inline asm
	{mul.f16 %rs118,%rs119,%rs120;
}
	// end inline asm
	// begin inline asm
	{  cvt.f32.f16 %f56, %rs118;}

	// end inline asm
	add.f32 	%f100, %f99, %f56;
	mov.b32 	%r151, %f94;
	mov.b32 	{%rs123, %rs127}, %r151;
	mov.b32 	{%rs124, %rs128}, %r114;
	// begin inline asm
	{mul.f16 %rs122,%rs123,%rs124;
}
	// end inline asm
	// begin inline asm
	{  cvt.f32.f16 %f57, %rs122;}

	// end inline asm
	add.f32 	%f101, %f100, %f57;
	// begin inline asm
	{mul.f16 %rs126,%rs127,%rs128;
}
	// end inline asm
	// begin inline asm
	{  cvt.f32.f16 %f58, %rs126;}

	// end inline asm
	add.f32 	%f102, %f101, %f58;
	cvt.u64.u32 	%rd39, %r147;
	mul.wide.u32 	%rd40, %r147, 2;
	add.s64 	%rd41, %rd2, %rd40;
	ld.global.v4.f32 	{%f103, %f104, %f105, %f106}, [%rd41];
	add.s64 	%rd42, %rd39, %rd3;
	add.s64 	%rd43, %rd1, %rd42;
	ld.global.v2.u32 	{%r120, %r130}, [%rd43];
	// begin inline asm
	prmt.b32 %r117,%r120,1684300900,20816;

	// end inline asm
	// begin inline asm
	prmt.b32 %r119,%r120,1684300900,21330;

	// end inline asm
	// begin inline asm
	sub.f16x2 %r121, %r117, %r136;

	// end inline asm
	// begin inline asm
	sub.f16x2 %r124, %r119, %r136;

	// end inline asm
	mov.b32 	%r152, %f103;
	mov.b32 	{%rs131, %rs135}, %r152;
	mov.b32 	{%rs132, %rs136}, %r121;
	// begin inline asm
	{mul.f16 %rs130,%rs131,%rs132;
}
	// end inline asm
	// begin inline asm
	{  cvt.f32.f16 %f59, %rs130;}

	// end inline asm
	add.f32 	%f107, %f102, %f59;
	// begin inline asm
	{mul.f16 %rs134,%rs135,%rs136;
}
	// end inline asm
	// begin inline asm
	{  cvt.f32.f16 %f60, %rs134;}

	// end inline asm
	add.f32 	%f108, %f107, %f60;
	mov.b32 	%r153, %f104;
	mov.b32 	{%rs139, %rs143}, %r153;
	mov.b32 	{%rs140, %rs144}, %r124;
	// begin inline asm
	{mul.f16 %rs138,%rs139,%rs140;
}
	// end inline asm
	// begin inline asm
	{  cvt.f32.f16 %f61, %rs138;}

	// end inline asm
	add.f32 	%f109, %f108, %f61;
	// begin inline asm
	{mul.f16 %rs142,%rs143,%rs144;
}
	// end inline asm
	// begin inline asm
	{  cvt.f32.f16 %f62, %rs142;}

	// end inline asm
	add.f32 	%f110, %f109, %f62;
	// begin inline asm
	prmt.b32 %r127,%r130,1684300900,20816;

	// end inline asm
	// begin inline asm
	prmt.b32 %r129,%r130,1684300900,21330;

	// end inline asm
	// begin inline asm
	sub.f16x2 %r131, %r127, %r136;

	// end inline asm
	// begin inline asm
	sub.f16x2 %r134, %r129, %r136;

	// end inline asm
	mov.b32 	%r154, %f105;
	mov.b32 	{%rs147, %rs151}, %r154;
	mov.b32 	{%rs148, %rs152}, %r131;
	// begin inline asm
	{mul.f16 %rs146,%rs147,%rs148;
}
	// end inline asm
	// begin inline asm
	{  cvt.f32.f16 %f63, %rs146;}

	// end inline asm
	add.f32 	%f111, %f110, %f63;
	// begin inline asm
	{mul.f16 %rs150,%rs151,%rs152;
}
	// end inline asm
	// begin inline asm
	{  cvt.f32.f16 %f64, %rs150;}

	// end inline asm
	add.f32 	%f112, %f111, %f64;
	mov.b32 	%r155, %f106;
	mov.b32 	{%rs155, %rs159}, %r155;
	mov.b32 	{%rs156, %rs160}, %r134;
	// begin inline asm
	{mul.f16 %rs154,%rs155,%rs156;
}
	// end inline asm
	// begin inline asm
	{  cvt.f32.f16 %f65, %rs154;}

	// end inline asm
	add.f32 	%f113, %f112, %f65;
	// begin inline asm
	{mul.f16 %rs158,%rs159,%rs160;
}
	// end inline asm
	// begin inline asm
	{  cvt.f32.f16 %f66, %rs158;}

	// end inline asm
	add.f32 	%f136, %f113, %f66;
	add.s32 	%r168, %r168, 128;
	add.s32 	%r169, %r169, 1024;
	setp.lt.s32 	%p6, %r168, %r4;
	@%p6 bra 	$L__BB4_7;
$L__BB4_8:
	mov.b32 	%r156, %f136;
	shfl.sync.bfly.b32	%r157|%p7, %r156, 16, 31, -1;
	mov.b32 	%f114, %r157;
	add.f32 	%f115, %f136, %f114;
	mov.b32 	%r158, %f115;
	shfl.sync.bfly.b32	%r159|%p8, %r158, 8, 31, -1;
	mov.b32 	%f116, %r159;
	add.f32 	%f117, %f115, %f116;
	mov.b32 	%r160, %f117;
	shfl.sync.bfly.b32	%r161|%p9, %r160, 4, 31, -1;
	mov.b32 	%f118, %r161;
	add.f32 	%f119, %f117, %f118;
	mov.b32 	%r162, %f119;
	shfl.sync.bfly.b32	%r163|%p10, %r162, 2, 31, -1;
	mov.b32 	%f120, %r163;
	add.f32 	%f121, %f119, %f120;
	mov.b32 	%r164, %f121;
	shfl.sync.bfly.b32	%r165|%p11, %r164, 1, 31, -1;
	mov.b32 	%f122, %r165;
	add.f32 	%f10, %f121, %f122;
	setp.ne.s32 	%p12, %r2, 0;
	@%p12 bra 	$L__BB4_10;
	fma.rn.f32 	%f126, %f1, %f10, %f11;
	mul.f32 	%f127, %f126, 0f3D372713;
	mul.f32 	%f128, %f126, %f127;
	fma.rn.f32 	%f129, %f126, %f128, %f126;
	mul.f32 	%f124, %f129, 0f3F4C422A;
	// begin inline asm
	tanh.approx.f32 %f123,%f124; 
	
	// end inline asm
	add.f32 	%f130, %f123, 0f3F800000;
	mul.f32 	%f131, %f130, 0f3F000000;
	mul.f32 	%f125, %f126, %f131;
	// begin inline asm
	{  cvt.rn.f16.f32 %rs162, %f125;}

	// end inline asm
	cvta.to.global.u64 	%rd44, %rd12;
	add.s64 	%rd46, %rd44, %rd19;
	st.global.u16 	[%rd46], %rs162;
$L__BB4_10:
	ret;

}
	// .globl	_Z21int8_weight_only_gemvILb1ELb0EEvPKaPK6__halfPKfS4_PS2_ii
.visible .entry _Z21int8_weight_only_gemvILb1ELb0EEvPKaPK6__halfPKfS4_PS2_ii(
	.param .u64 .ptr .align 1 _Z21int8_weight_only_gemvILb1ELb0EEvPKaPK6__halfPKfS4_PS2_ii_param_0,
	.param .u64 .ptr .align 1 _Z21int8_weight_only_gemvILb1ELb0EEvPKaPK6__halfPKfS4_PS2_ii_param_1,
	.param .u64 .ptr .align 1 _Z21int8_weight_only_gemvILb1ELb0EEvPKaPK6__halfPKfS4_PS2_ii_param_2,
	.param .u64 .ptr .align 1 _Z21int8_weight_only_gemvILb1ELb0EEvPKaPK6__halfPKfS4_PS2_ii_param_3,
	.param .u64 .ptr .align 1 _Z21int8_weight_only_gemvILb1ELb0EEvPKaPK6__halfPKfS4_PS2_ii_param_4,
	.param .u32 _Z21int8_weight_only_gemvILb1ELb0EEvPKaPK6__halfPKfS4_PS2_ii_param_5,
	.param .u32 _Z21int8_weight_only_gemvILb1ELb0EEvPKaPK6__halfPKfS4_PS2_ii_param_6
)
{
	.reg .pred 	%p<13>;
	.reg .b16 	%rs<163>;
	.reg .b32 	%r<171>;
	.reg .b32 	%f<129>;
	.reg .b64 	%rd<49>;

	ld.param.u64 	%rd13, [_Z21int8_weight_only_gemvILb1ELb0EEvPKaPK6__halfPKfS4_PS2_ii_param_0];
	ld.param.u64 	%rd14, [_Z21int8_weight_only_gemvILb1ELb0EEvPKaPK6__halfPKfS4_PS2_ii_param_1];
	ld.param.u64 	%rd10, [_Z21int8_weight_only_gemvILb1ELb0EEvPKaPK6__halfPKfS4_PS2_ii_param_2];
	ld.param.u64 	%rd11, [_Z21int8_weight_only_gemvILb1ELb0EEvPKaPK6__halfPKfS4_PS2_ii_param_3];
	ld.param.u64 	%rd12, [_Z21int8_weight_only_gemvILb1ELb0EEvPKaPK6__halfPKfS4_PS2_ii_param_4];
	ld.param.u32 	%r17, [_Z21int8_weight_only_gemvILb1ELb0EEvPKaPK6__halfPKfS4_PS2_ii_param_5];
	ld.param.u32 	%r18, [_Z21int8_weight_only_gemvILb1ELb0EEvPKaPK6__halfPKfS4_PS2_ii_param_6];
	cvta.to.global.u64 	%rd1, %rd13;
	cvta.to.global.u64 	%rd2, %rd14;
	mov.u32 	%r1, %tid.x;
	and.b32  	%r2, %r1, 31;
	mov.u32 	%r19, %ctaid.x;
	mov.u32 	%r20, %ntid.x;
	mad.lo.s32 	%r21, %r19, %r20, %r1;
	shr.u32 	%r3, %r21, 5;
	setp.ge.s32 	%p1, %r3, %r18;
	@%p1 bra 	$L__BB5_10;
	cvta.to.global.u64 	%rd15, %rd10;
	cvta.to.global.u64 	%rd16, %rd11;
	mul.lo.s32 	%r22, %r17, %r3;
	cvt.s64.s32 	%rd3, %r22;
	mul.wide.u32 	%rd17, %r3, 4;
	add.s64 	%rd18, %rd15, %rd17;
	ld.global.f32 	%f1, [%rd18];
	mul.wide.u32 	%rd19, %r3, 2;
	add.s64 	%rd20, %rd16, %rd19;
	ld.global.u16 	%rs1, [%rd20];
	// begin inline asm
	{  cvt.f32.f16 %f11, %rs1;}

	// end inline asm
	shr.s32 	%r23, %r17, 31;
	shr.u32 	%r24, %r23, 29;
	add.s32 	%r25, %r17, %r24;
	shr.s32 	%r4, %r25, 3;
	setp.ge.s32 	%p2, %r2, %r4;
	mov.f32 	%f128, 0f00000000;
	@%p2 bra 	$L__BB5_8;
	not.b32 	%r26, %r2;
	add.s32 	%r5, %r4, %r26;
	and.b32  	%r27, %r5, 96;
	setp.eq.s32 	%p3, %r27, 96;
	mov.f32 	%f128, 0f00000000;
	mov.u32 	%r168, %r2;
	@%p3 bra 	$L__BB5_5;
	and.b32  	%r28, %r1, 31;
	mul.wide.u32 	%rd21, %r28, 8;
	add.s64 	%rd22, %rd21, %rd3;
	add.s64 	%rd48, %rd1, %rd22;
	mul.wide.u32 	%rd23, %r28, 16;
	add.s64 	%rd47, %rd2, %rd23;
	shr.u32 	%r29, %r5, 5;
	add.s32 	%r30, %r29, 1;
	and.b32  	%r31, %r30, 3;
	neg.s32 	%r166, %r31;
	mov.f32 	%f128, 0f00000000;
	mov.u32 	%r168, %r2;
$L__BB5_4:
	.pragma "nounroll";
	ld.global.v4.f32 	{%f24, %f25, %f26, %f27}, [%rd47];
	ld.global.v2.u32 	{%r35, %r45}, [%rd48];
	// begin inline asm
	prmt.b32 %r32,%r35,1684300900,20816;

	// end inline asm
	// begin inline asm
	prmt.b32 %r34,%r35,1684300900,21330;

	// end inline asm
	mov.b32 	%r51, 1686135936;
	// begin inline asm
	sub.f16x2 %r36, %r32, %r51;

	// end inline asm
	// begin inline asm
	sub.f16x2 %r39, %r34, %r51;

	// end inline asm
	mov.b32 	%r52, %f24;
	mov.b32 	{%rs3, %rs7}, %r52;
	mov.b32 	{%rs4, %rs8}, %r36;
	// begin inline asm
	{mul.f16 %rs2,%rs3,%rs4;
}
	// end inline asm
	// begin inline asm
	{  cvt.f32.f16 %f16, %rs2;}

	// end inline asm
	add.f32 	%f28, %f128, %f16;
	// begin inline asm
	{mul.f16 %rs6,%rs7,%rs8;
}
	// end inline asm
	// begin inline asm
	{  cvt.f32.f16 %f17, %rs6;}

	// end inline asm
	add.f32 	%f29, %f28, %f17;
	mov.b32 	%r53, %f25;
	mov.b32 	{%rs11, %rs15}, %r53;
	mov.b32 	{%rs12, %rs16}, %r39;
	// begin inline asm
	{mul.f16 %rs10,%rs11,%rs12;
}
	// end inline asm
	// begin inline asm
	{  cvt.f32.f16 %f18, %rs10;}

	// end inline asm
	add.f32 	%f30, %f29, %f18;
	// begin inline asm
	{mul.f16 %rs14,%rs15,%rs16;
}
	// end inline asm
	// begin inline asm
	{  cvt.f32.f16 %f19, %rs14;}

	// end inline asm
	add.f32 	%f31, %f30, %f19;
	// begin inline asm
	prmt.b32 %r42,%r45,1684300900,20816;

	// end inline asm
	// begin inline asm
	prmt.b32 %r44,%r45,1684300900,21330;

	// end inline asm
	// begin inline asm
	sub.f16x2 %r46, %r42, %r51;

	// end inline asm
	// begin inline asm
	sub.f16x2 %r49, %r44, %r51;

	// end inline asm
	mov.b32 	%r54, %f26;
	mov.b32 	{%rs19, %rs23}, %r54;
	mov.b32 	{%rs20, %rs24}, %r46;
	// begin inline asm
	{mul.f16 %rs18,%rs19,%rs20;
}
	// end inline asm
	// begin inline asm
	{  cvt.f32.f16 %f20, %rs18;}

	// end inline asm
	add.f32 	%f32, %f31, %f20;
	// begin inline asm
	{mul.f16 %rs22,%rs23,%rs24;
}
	// end inline asm
	// begin inline asm
	{  cvt.f32.f16 %f21, %rs22;}

	// end inline asm
	add.f32 	%f33, %f32, %f21;
	mov.b32 	%r55, %f27;
	mov.b32 	{%rs27, %rs31}, %r55;
	mov.b32 	{%rs28, %rs32}, %r49;
	// begin inline asm
	{mul.f16 %rs26,%rs27,%rs28;
}
	// end inline asm
	// begin inline asm
	{  cvt.f32.f16 %f22, %rs26;}

	// end inline asm
	add.f32 	%f34, %f33, %f22;
	// begin inline asm
	{mul.f16 %rs30,%rs31,%rs32;
}
	// end inline asm
	// begin inline asm
	{  cvt.f32.f16 %f23, %rs30;}

	// end inline asm
	add.f32 	%f128, %f34, %f23;
	add.s32 	%r168, %r168, 32;
	add.s64 	%rd48, %rd48, 256;
	add.s64 	%rd47, %rd47, 512;
	add.s32 	%r166, %r166, 1;
	setp.ne.s32 	%p4, %r166, 0;
	@%p4 bra 	$L__BB5_4;
$L__BB5_5:
	setp.lt.u32 	%p5, %r5, 96;
	@%p5 bra 	$L__BB5_8;
	shl.b32 	%r56, %r168, 3;
	add.s32 	%r169, %r56, 512;
$L__BB5_7:
	.pragma "nounroll";
	add.s32 	%r137, %r169, -512;
	cvt.u64.u32 	%rd24, %r137;
	mul.wide.u32 	%rd25, %r137, 2;
	add.s64 	%rd26, %rd2, %rd25;
	ld.global.v4.f32 	{%f67, %f68, %f69, %f70}, [%rd26];
	add.s64 	%rd27, %rd24, %rd3;
	add.s64 	%rd28, %rd1, %rd27;
	ld.global.v2.u32 	{%r60, %r70}, [%rd28];
	// begin inline asm
	prmt.b32 %r57,%r60,1684300900,20816;

	// end inline asm
	// begin inline asm
	prmt.b32 %r59,%r60,1684300900,21330;

	// end inline asm
	mov.b32 	%r136, 1686135936;
	// begin inline asm
	sub.f16x2 %r61, %r57, %r136;

	// end inline asm
	// begin inline asm
	sub.f16x2 %r64, %r59, %r136;

	// end inline asm
	mov.b32 	%r138, %f67;
	mov.b32 	{%rs35, %rs39}, %r138;
	mov.b32 	{%rs36, %rs40}, %r61;
	// begin inline asm
	{mul.f16 %rs34,%rs35,%rs36;
}
	// end inline asm
	// begin inline asm
	{  cvt.f32.f16 %f35, %rs34;}

	// end inline asm
	add.f32 	%f71, %f128, %f35;
	// begin inline asm
	{mul.f16 %rs38,%rs39,%rs40;
}
	// end inline asm
	// begin inline asm
	{  cvt.f32.f16 %f36, %rs38;}

	// end inline asm
	add.f32 	%f72, %f71, %f36;
	mov.b32 	%r139, %f68;
	mov.b32 	{%rs43, %rs47}, %r139;
	mov.b32 	{%rs44, %rs48}, %r64;
	// begin inline asm
	{mul.f16 %rs42,%rs43,%rs44;
}
	// end inline asm
	// begin inline asm
	{  cvt.f32.f16 %f37, %rs42;}

	// end inline asm
	add.f32 	%f73, %f72, %f37;
	// begin inline asm
	{mul.f16 %rs46,%rs47,%rs48;
}
	// end inline asm
	// begin inline asm
	{  cvt.f32.f16 %f38, %rs46;}

	// end inline asm
	add.f32 	%f74, %f73, %f38;
	// begin inline asm
	prmt.b32 %r67,%r70,1684300900,20816;

	// end inline asm
	// begin inline asm
	prmt.b32 %r69,%r70,1684300900,21330;

	// end inline asm
	// begin inline asm
	sub.f16x2 %r71, %r67, %r136;

	// end inline asm
	// begin inline asm
	sub.f16x2 %r74, %r69, %r136;

	// end inline asm
	mov.b32 	%r140, %f69;
	mov.b32 	{%rs51, %rs55}, %r140;
	mov.b32 	{%rs52, %rs56}, %r71;
	// begin inline asm
	{mul.f16 %rs50,%rs51,%rs52;
}
	// end inline asm
	// begin inline asm
	{  cvt.f32.f16 %f39, %rs50;}

	// end inline asm
	add.f32 	%f75, %f74, %f39;
	// begin inline asm
	{mul.f16 %rs54,%rs55,%rs56;
}
	// end inline asm
	// begin inline asm
	{  cvt.f32.f16 %f40, %rs54;}

	// end inline asm
	add.f32 	%f76, %f75, %f40;
	mov.b32 	%r141, %f70;
	mov.b32 	{%rs59, %rs63}, %r141;
	mov.b32 	{%rs60, %rs64}, %r74;
	// begin inline asm
	{mul.f16 %rs58,%rs59,%rs60;
}
	// end inline asm
	// begin inline asm
	{  cvt.f32.f16 %f41, %rs58;}

	// end inline asm
	add.f32 	%f77, %f76, %f41;
	// begin inline asm
	{mul.f16 %rs62,%rs63,%rs64;
}
	// end inline asm
	// begin inline asm
	{  cvt.f32.f16 %f42, %rs62;}

	// end inline asm
	add.f32 	%f78, %f77, %f42;
	add.s32 	%r142, %r169, -256;
	cvt.u64.u32 	%rd29, %r142;
	mul.wide.u32 	%rd30, %r142, 2;
	add.s64 	%rd31, %rd2, %rd30;
	ld.global.v4.f32 	{%f79, %f80, %f81, %f82}, [%rd31];
	add.s64 	%rd32, %rd29, %rd3;
	add.s64 	%rd33, %rd1, %rd32;
	ld.global.v2.u32 	{%r80, %r90}, [%rd33];
	// begin inline asm
	prmt.b32 %r77,%r80,1684300900,20816;

	// end inline asm
	// begin inline asm
	prmt.b32 %r79,%r80,1684300900,21330;

	// end inline asm
	// begin inline asm
	sub.f16x2 %r81, %r77, %r136;

	// end inline asm
	// begin inline asm
	sub.f16x2 %r84, %r79, %r136;

	// end inline asm
	mov.b32 	%r143, %f79;
	mov.b32 	{%rs67, %rs71}, %r143;
	mov.b32 	{%rs68, %rs72}, %r81;
	// begin inline asm
	{mul.f16 %rs66,%rs67,%rs68;
}
	// end inline asm
	// begin inline asm
	{  cvt.f32.f16 %f43, %rs66;}

	// end inline asm
	add.f32 	%f83, %f78, %f43;
	// begin inline asm
	{mul.f16 %rs70,%rs71,%rs72;
}
	// end inline asm
	// begin inline asm
	{  cvt.f32.f16 %f44, %rs70;}

	// end inline asm
	add.f32 	%f84, %f83, %f44;
	mov.b32 	%r144, %f80;
	mov.b32 	{%rs75, %rs79}, %r144;
	mov.b32 	{%rs76, %rs80}, %r84;
	// begin inline asm
	{mul.f16 %rs74,%rs75,%rs76;
}
	// end inline asm
	// begin inline asm
	{  cvt.f32.f16 %f45, %rs74;}

	// end inline asm
	add.f32 	%f85, %f84, %f45;
	// begin inline asm
	{mul.f16 %rs78,%rs79,%rs80;
}
	// end inline asm
	// begin inline asm
	{  cvt.f32.f16 %f46, %rs78;}

	// end inline asm
	add.f32 	%f86, %f85, %f46;
	// begin inline asm
	prmt.b32 %r87,%r90,1684300900,20816;

	// end inline asm
	// begin inline asm
	prmt.b32 %r89,%r90,1684300900,21330;

	// end inline asm
	// begin inline asm
	sub.f16x2 %r91, %r87, %r136;

	// end inline asm
	// begin inline asm
	sub.f16x2 %r94, %r89, %r136;

	// end inline asm
	mov.b32 	%r145, %f81;
	mov.b32 	{%rs83, %rs87}, %r145;
	mov.b32 	{%rs84, %rs88}, %r91;
	// begin inline asm
	{mul.f16 %rs82,%rs83,%rs84;
}
	// end inline asm
	// begin inline asm
	{  cvt.f32.f16 %f47, %rs82;}

	// end inline asm
	add.f32 	%f87, %f86, %f47;
	// begin inline asm
	{mul.f16 %rs86,%rs87,%rs88;
}
	// end inline asm
	// begin inline asm
	{  cvt.f32.f16 %f48, %rs86;}

	// end inline asm
	add.f32 	%f88, %f87, %f48;
	mov.b32 	%r146, %f82;
	mov.b32 	{%rs91, %rs95}, %r146;
	mov.b32 	{%rs92, %rs96}, %r94;
	// begin inline asm
	{mul.f16 %rs90,%rs91,%rs92;
}
	// end inline asm
	// begin inline asm
	{  cvt.f32.f16 %f49, %rs90;}

	// end inline asm
	add.f32 	%f89, %f88, %f49;
	// begin inline asm
	{mul.f16 %rs94,%rs95,%rs96;
}
	// end inline asm
	// begin inline asm
	{  cvt.f32.f16 %f50, %rs94;}

	// end inline asm
	add.f32 	%f90, %f89, %f50;
	add.s32 	%r147, %r169, 256;
	cvt.u64.u32 	%rd34, %r169;
	mul.wide.u32 	%rd35, %r169, 2;
	add.s64 	%rd36, %rd2, %rd35;
	ld.global.v4.f32 	{%f91, %f92, %f93, %f94}, [%rd36];
	add.s64 	%rd37, %rd34, %rd3;
	add.s64 	%rd38, %rd1, %rd37;
	ld.global.v2.u32 	{%r100, %r110}, [%rd38];
	// begin inline asm
	prmt.b32 %r97,%r100,1684300900,20816;

	// end inline asm
	// begin inline asm
	prmt.b32 %r99,%r100,1684300900,21330;

	// end inline asm
	// begin inline asm
	sub.f16x2 %r101, %r97, %r136;

	// end inline asm
	// begin inline asm
	sub.f16x2 %r104, %r99, %r136;

	// end inline asm
	mov.b32 	%r148, %f91;
	mov.b32 	{%rs99, %rs103}, %r148;
	mov.b32 	{%rs100, %rs104}, %r101;
	// begin inline asm
	{mul.f16 %rs98,%rs99,%rs100;
}
	// end inline asm
	// begin inline asm
	{  cvt.f32.f16 %f51, %rs98;}

	// end inline asm
	add.f32 	%f95, %f90, %f51;
	// begin inline asm
	{mul.f16 %rs102,%rs103,%rs104;
}
	// end inline asm
	// begin inline asm
	{  cvt.f32.f16 %f52, %rs102;}

	// end inline asm
	add.f32 	%f96, %f95, %f52;
	mov.b32 	%r149, %f92;
	mov.b32 	{%rs107, %rs111}, %r149;
	mov.b32 	{%rs108, %rs112}, %r104;
	// begin inline asm
	{mul.f16 %rs106,%rs107,%rs108;
}
	// end inline asm
	// begin inline asm
	{  cvt.f32.f16 %f53, %rs106;}

	// end inline asm
	add.f32 	%f97, %f96, %f53;
	// begin inline asm
	{mul.f16 %rs110,%rs111,%rs112;
}
	// end inline asm
	// begin inline asm
	{  cvt.f32.f16 %f54, %rs110;}

	// end inline asm
	add.f32 	%f98, %f97, %f54;
	// begin inline asm
	prmt.b32 %r107,%r110,1684300900,20816;

	// end inline asm
	// begin inline asm
	prmt.b32 %r109,%r110,1684300900,21330;

	// end inline asm
	// begin inline asm
	sub.f16x2 %r111, %r107, %r136;

	// end inline asm
	// begin inline asm
	sub.f16x2 %r114, %r109, %r136;

	// end inline asm
	mov.b32 	%r150, %f93;
	mov.b32 	{%rs115, %rs119}, %r150;
	mov.b32 	{%rs116, %rs120}, %r111;
	// begin inline asm
	{mul.f16 %rs114,%rs115,%rs116;
}
	// end inline asm
	// begin inline asm
	{  cvt.f32.f16 %f55, %rs114;}

	// end inline asm
	add.f32 	%f99, %f98, %f55;
	// begin inline asm
	{mul.f16 %rs118,%rs119,%rs120;
}
	// end inline asm
	// begin inline asm
	{  cvt.f32.f16 %f56, %rs118;}

	// end inline asm
	add.f32 	%f100, %f99, %f56;
	mov.b32 	%r151, %f94;
	mov.b32 	{%rs123, %rs127}, %r151;
	mov.b32 	{%rs124, %rs128}, %r114;
	// begin inline asm
	{mul.f16 %rs122,%rs123,%rs124;
}
	// end inline asm
	// begin inline asm
	{  cvt.f32.f16 %f57, %rs122;}

	// end inline asm
	add.f32 	%f101, %f100, %f57;
	// begin inline asm
	{mul.f16 %rs126,%rs127,%rs128;
}
	// end inline asm
	// begin inline asm
	{  cvt.f32.f16 %f58, %rs126;}

	// end inline asm
	add.f32 	%f102, %f101, %f58;
	cvt.u64.u32 	%rd39, %r147;
	mul.wide.u32 	%rd40, %r147, 2;
	add.s64 	%rd41, %rd2, %rd40;
	ld.global.v4.f32 	{%f103, %f104, %f105, %f106}, [%rd41];
	add.s64 	%rd42, %rd39, %rd3;
	add.s64 	%rd43, %rd1, %rd42;
	ld.global.v2.u32 	{%r120, %r130}, [%rd43];
	// begin inline asm
	prmt.b32 %r117,%r120,1684300900,20816;

	// end inline asm
	// begin inline asm
	prmt.b32 %r119,%r120,1684300900,21330;

	// end inline asm
	// begin inline asm
	sub.f16x2 %r121, %r117, %r136;

	// end inline asm
	// begin inline asm
	sub.f16x2 %r124, %r119, %r136;

	// end inline asm
	mov.b32 	%r152, %f103;
	mov.b32 	{%rs131, %rs135}, %r152;
	mov.b32 	{%rs132, %rs136}, %r121;
	// begin inline asm
	{mul.f16 %rs130,%rs131,%rs132;
}
	// end inline asm
	// begin inline asm
	{  cvt.f32.f16 %f59, %rs130;}

	// end inline asm
	add.f32 	%f107, %f102, %f59;
	// begin inline asm
	{mul.f16 %rs134,%rs135,%rs136;
}
	// end inline asm
	// begin inline asm
	{  cvt.f32.f16 %f60, %rs134;}

	// end inline asm
	add.f32 	%f108, %f107, %f60;
	mov.b32 	%r153, %f104;
	mov.b32 	{%rs139, %rs143}, %r153;
	mov.b32 	{%rs140, %rs144}, %r124;
	// begin inline asm
	{mul.f16 %rs138,%rs139,%rs140;
}
	// end inline asm
	// begin inline asm
	{  cvt.f32.f16 %f61, %rs138;}

	// end inline asm
	add.f32 	%f109, %f108, %f61;
	// begin inline asm
	{mul.f16 %rs142,%rs143,%rs144;
}
	// end inline asm
	// begin inline asm
	{  cvt.f32.f16 %f62, %rs142;}

	// end inline asm
	add.f32 	%f110, %f109, %f62;
	// begin inline asm
	prmt.b32 %r127,%r130,1684300900,20816;

	// end inline asm
	// begin inline asm
	prmt.b32 %r129,%r130,1684300900,21330;

	// end inline asm
	// begin inline asm
	sub.f16x2 %r131, %r127, %r136;

	// end inline asm
	// begin inline asm
	sub.f16x2 %r134, %r129, %r136;

	// end inline asm
	mov.b32 	%r154, %f105;
	mov.b32 	{%rs147, %rs151}, %r154;
	mov.b32 	{%rs148, %rs152}, %r131;
	// begin inline asm
	{mul.f16 %rs146,%rs147,%rs148;
}
	// end inline asm
	// begin inline asm
	{  cvt.f32.f16 %f63, %rs146;}

	// end inline asm
	add.f32 	%f111, %f110, %f63;
	// begin inline asm
	{mul.f16 %rs150,%rs151,%rs152;
}
	// end inline asm
	// begin inline asm
	{  cvt.f32.f16 %f64, %rs150;}

	// end inline asm
	add.f32 	%f112, %f111, %f64;
	mov.b32 	%r155, %f106;
	mov.b32 	{%rs155, %rs159}, %r155;
	mov.b32 	{%rs156, %rs160}, %r134;
	// begin inline asm
	{mul.f16 %rs154,%rs155,%rs156;
}
	// end inline asm
	// begin inline asm
	{  cvt.f32.f16 %f65, %rs154;}

	// end inline asm
	add.f32 	%f113, %f112, %f65;
	// begin inline asm
	{mul.f16 %rs158,%rs159,%rs160;
}
	// end inline asm
	// begin inline asm
	{  cvt.f32.f16 %f66, %rs158;}

	// end inline asm
	add.f32 	%f128, %f113, %f66;
	add.s32 	%r168, %r168, 128;
	add.s32 	%r169, %r169, 1024;
	setp.lt.s32 	%p6, %r168, %r4;
	@%p6 bra 	$L__BB5_7;
$L__BB5_8:
	mov.b32 	%r156, %f128;
	shfl.sync.bfly.b32	%r157|%p7, %r156, 16, 31, -1;
	mov.b32 	%f114, %r157;
	add.f32 	%f115, %f128, %f114;
	mov.b32 	%r158, %f115;
	shfl.sync.bfly.b32	%r159|%p8, %r158, 8, 31, -1;
	mov.b32 	%f116, %r159;
	add.f32 	%f117, %f115, %f116;
	mov.b32 	%r160, %f117;
	shfl.sync.bfly.b32	%r161|%p9, %r160, 4, 31, -1;
	mov.b32 	%f118, %r161;
	add.f32 	%f119, %f117, %f118;
	mov.b32 	%r162, %f119;
	shfl.sync.bfly.b32	%r163|%p10, %r162, 2, 31, -1;
	mov.b32 	%f120, %r163;
	add.f32 	%f121, %f119, %f120;
	mov.b32 	%r164, %f121;
	shfl.sync.bfly.b32	%r165|%p11, %r164, 1, 31, -1;
	mov.b32 	%f122, %r165;
	add.f32 	%f10, %f121, %f122;
	setp.ne.s32 	%p12, %r2, 0;
	@%p12 bra 	$L__BB5_10;
	fma.rn.f32 	%f123, %f1, %f10, %f11;
	// begin inline asm
	{  cvt.rn.f16.f32 %rs162, %f123;}

	// end inline asm
	cvta.to.global.u64 	%rd44, %rd12;
	add.s64 	%rd46, %rd44, %rd19;
	st.global.u16 	[%rd46], %rs162;
$L__BB5_10:
	ret;

}
	// .globl	_Z21int8_weight_only_gemvILb0ELb1EEvPKaPK6__halfPKfS4_PS2_ii
.visible .entry _Z21int8_weight_only_gemvILb0ELb1EEvPKaPK6__halfPKfS4_PS2_ii(
	.param .u64 .ptr .align 1 _Z21int8_weight_only_gemvILb0ELb1EEvPKaPK6__halfPKfS4_PS2_ii_param_0,
	.param .u64 .ptr .align 1 _Z21int8_weight_only_gemvILb0ELb1EEvPKaPK6__halfPKfS4_PS2_ii_param_1,
	.param .u64 .ptr .align 1 _Z21int8_weight_only_gemvILb0ELb1EEvPKaPK6__halfPKfS4_PS2_ii_param_2,
	.param .u64 .ptr .align 1 _Z21int8_weight_only_gemvILb0ELb1EEvPKaPK6__halfPKfS4_PS2_ii_param_3,
	.param .u64 .ptr .align 1 _Z21int8_weight_only_gemvILb0ELb1EEvPKaPK6__halfPKfS4_PS2_ii_param_4,
	.param .u32 _Z21int8_weight_only_gemvILb0ELb1EEvPKaPK6__halfPKfS4_PS2_ii_param_5,
	.param .u32 _Z21int8_weight_only_gemvILb0ELb1EEvPKaPK6__halfPKfS4_PS2_ii_param_6
)
{
	.reg .pred 	%p<13>;
	.reg .b16 	%rs<162>;
	.reg .b32 	%r<171>;
	.reg .b32 	%f<135>;
	.reg .b64 	%rd<45>;

	ld.param.u64 	%rd12, [_Z21int8_weight_only_gemvILb0ELb1EEvPKaPK6__halfPKfS4_PS2_ii_param_0];
	ld.param.u64 	%rd13, [_Z21int8_weight_only_gemvILb0ELb1EEvPKaPK6__halfPKfS4_PS2_ii_param_1];
	ld.param.u64 	%rd10, [_Z21int8_weight_only_gemvILb0ELb1EEvPKaPK6__halfPKfS4_PS2_ii_param_2];
	ld.param.u64 	%rd11, [_Z21int8_weight_only_gemvILb0ELb1EEvPKaPK6__halfPKfS4_PS2_ii_param_4];
	ld.param.u32 	%r17, [_Z21int8_weight_only_gemvILb0ELb1EEvPKaPK6__halfPKfS4_PS2_ii_param_5];
	ld.param.u32 	%r18, [_Z21int8_weight_only_gemvILb0ELb1EEvPKaPK6__halfPKfS4_PS2_ii_param_6];
	cvta.to.global.u64 	%rd1, %rd12;
	cvta.to.global.u64 	%rd2, %rd13;
	mov.u32 	%r1, %tid.x;
	and.b32  	%r2, %r1, 31;
	mov.u32 	%r19, %ctaid.x;
	mov.u32 	%r20, %ntid.x;
	mad.lo.s32 	%r21, %r19, %r20, %r1;
	shr.u32 	%r3, %r21, 5;
	setp.ge.s32 	%p1, %r3, %r18;
	@%p1 bra 	$L__BB6_10;
	cvta.to.global.u64 	%rd14, %rd10;
	mul.lo.s32 	%r22, %r17, %r3;
	cvt.s64.s32 	%rd3, %r22;
	mul.wide.u32 	%rd15, %r3, 4;
	add.s64 	%rd16, %rd14, %rd15;
	ld.global.f32 	%f1, [%rd16];
	shr.s32 	%r23, %r17, 31;
	shr.u32 	%r24, %r23, 29;
	add.s32 	%r25, %r17, %r24;
	shr.s32 	%r4, %r25, 3;
	setp.ge.s32 	%p2, %r2, %r4;
	mov.f32 	%f134, 0f00000000;
	@%p2 bra 	$L__BB6_8;
	not.b32 	%r26, %r2;
	add.s32 	%r5, %r4, %r26;
	and.b32  	%r27, %r5, 96;
	setp.eq.s32 	%p3, %r27, 96;
	mov.f32 	%f134, 0f00000000;
	mov.u32 	%r168, %r2;
	@%p3 bra 	$L__BB6_5;
	and.b32  	%r28, %r1, 31;
	mul.wide.u32 	%rd17, %r28, 8;
	add.s64 	%rd18, %rd17, %rd3;
	add.s64 	%rd44, %rd1, %rd18;
	mul.wide.u32 	%rd19, %r28, 16;
	add.s64 	%rd43, %rd2, %rd19;
	shr.u32 	%r29, %r5, 5;
	add.s32 	%r30, %r29, 1;
	and.b32  	%r31, %r30, 3;
	neg.s32 	%r166, %r31;
	mov.f32 	%f134, 0f00000000;
	mov.u32 	%r168, %r2;
$L__BB6_4:
	.pragma "nounroll";
	ld.global.v4.f32 	{%f22, %f23, %f24, %f25}, [%rd43];
	ld.global.v2.u32 	{%r35, %r45}, [%rd44];
	// begin inline asm
	prmt.b32 %r32,%r35,1684300900,20816;

	// end inline asm
	// begin inline asm
	prmt.b32 %r34,%r35,1684300900,21330;

	// end inline asm
	mov.b32 	%r51, 1686135936;
	// begin inline asm
	sub.f16x2 %r36, %r32, %r51;

	// end inline asm
	// begin inline asm
	sub.f16x2 %r39, %r34, %r51;

	// end inline asm
	mov.b32 	%r52, %f22;
	mov.b32 	{%rs2, %rs6}, %r52;
	mov.b32 	{%rs3, %rs7}, %r36;
	// begin inline asm
	{mul.f16 %rs1,%rs2,%rs3;
}
	// end inline asm
	// begin inline asm
	{  cvt.f32.f16 %f14, %rs1;}

	// end inline asm
	add.f32 	%f26, %f134, %f14;
	// begin inline asm
	{mul.f16 %rs5,%rs6,%rs7;
}
	// end inline asm
	// begin inline asm
	{  cvt.f32.f16 %f15, %rs5;}

	// end inline asm
	add.f32 	%f27, %f26, %f15;
	mov.b32 	%r53, %f23;
	mov.b32 	{%rs10, %rs14}, %r53;
	mov.b32 	{%rs11, %rs15}, %r39;
	// begin inline asm
	{mul.f16 %rs9,%rs10,%rs11;
}
	// end inline asm
	// begin inline asm
	{  cvt.f32.f16 %f16, %rs9;}

	// end inline asm
	add.f32 	%f28, %f27, %f16;
	// begin inline asm
	{mul.f16 %rs13,%rs14,%rs15;
}
	// end inline asm
	// begin inline asm
	{  cvt.f32.f16 %f17, %rs13;}

	// end inline asm
	add.f32 	%f29, %f28, %f17;
	// begin inline asm
	prmt.b32 %r42,%r45,1684300900,20816;

	// end inline asm
	// begin inline asm
	prmt.b32 %r44,%r45,1684300900,21330;

	// end inline asm
	// begin inline asm
	sub.f16x2 %r46, %r42, %r51;

	// end inline asm
	// begin inline asm
	sub.f16x2 %r49, %r44, %r51;

	// end inline asm
	mov.b32 	%r54, %f24;
	mov.b32 	{%rs18, %rs22}, %r54;
	mov.b32 	{%rs19, %rs23}, %r46;
	// begin inline asm
	{mul.f16 %rs17,%rs18,%rs19;
}
	// end inline asm
	// begin inline asm
	{  cvt.f32.f16 %f18, %rs17;}

	// end inline asm
	add.f32 	%f30, %f29, %f18;
	// begin inline asm
	{mul.f16 %rs21,%rs22,%rs23;
}
	// end inline asm
	// begin inline asm
	{  cvt.f32.f16 %f19, %rs21;}

	// end inline asm
	add.f32 	%f31, %f30, %f19;
	mov.b32 	%r55, %f25;
	mov.b32 	{%rs26, %rs30}, %r55;
	mov.b32 	{%rs27, %rs31}, %r49;
	// begin inline asm
	{mul.f16 %rs25,%rs26,%rs27;
}
	// end inline asm
	// begin inline asm
	{  cvt.f32.f16 %f20, %rs25;}

	// end inline asm
	add.f32 	%f32, %f31, %f20;
	// begin inline asm
	{mul.f16 %rs29,%rs30,%rs31;
}
	// end inline asm
	// begin inline asm
	{  cvt.f32.f16 %f21, %rs29;}

	// end inline asm
	add.f32 	%f134, %f32, %f21;
	add.s32 	%r168, %r168, 32;
	add.s64 	%rd44, %rd44, 256;
	add.s64 	%rd43, %rd43, 512;
	add.s32 	%r166, %r166, 1;
	setp.ne.s32 	%p4, %r166, 0;
	@%p4 bra 	$L__BB6_4;
$L__BB6_5:
	setp.lt.u32 	%p5, %r5, 96;
	@%p5 bra 	$L__BB6_8;
	shl.b32 	%r56, %r168, 3;
	add.s32 	%r169, %r56, 512;
$L__BB6_7:
	.pragma "nounroll";
	add.s32 	%r137, %r169, -512;
	cvt.u64.u32 	%rd20, %r137;
	mul.wide.u32 	%rd21, %r137, 2;
	add.s64 	%rd22, %rd2, %rd21;
	ld.global.v4.f32 	{%f65, %f66, %f67, %f68}, [%rd22];
	add.s64 	%rd23, %rd20, %rd3;
	add.s64 	%rd24, %rd1, %rd23;
	ld.global.v2.u32 	{%r60, %r70}, [%rd24];
	// begin inline asm
	prmt.b32 %r57,%r60,1684300900,20816;

	// end inline asm
	// begin inline asm
	prmt.b32 %r59,%r60,1684300900,21330;

	// end inline asm
	mov.b32 	%r136, 1686135936;
	// begin inline asm
	sub.f16x2 %r61, %r57, %r136;

	// end inline asm
	// begin inline asm
	sub.f16x2 %r64, %r59, %r136;

	// end inline asm
	mov.b32 	%r138, %f65;
	mov.b32 	{%rs34, %rs38}, %r138;
	mov.b32 	{%rs35, %rs39}, %r61;
	// begin inline asm
	{mul.f16 %rs33,%rs34,%rs35;
}
	// end inline asm
	// begin inline asm
	{  cvt.f32.f16 %f33, %rs33;}

	// end inline asm
	add.f32 	%f69, %f134, %f33;
	// begin inline asm
	{mul.f16 %rs37,%rs38,%rs39;
}
	// end inline asm
	// begin inline asm
	{  cvt.f32.f16 %f34, %rs37;}

	// end inline asm
	add.f32 	%f70, %f69, %f34;
	mov.b32 	%r139, %f66;
	mov.b32 	{%rs42, %rs46}, %r139;
	mov.b32 	{%rs43, %rs47}, %r64;
	// begin inline asm
	{mul.f16 %rs41,%rs42,%rs43;
}
	// end inline asm
	// begin inline asm
	{  cvt.f32.f16 %f35, %rs41;}

	// end inline asm
	add.f32 	%f71, %f70, %f35;
	// begin inline asm
	{mul.f16 %rs45,%rs46,%rs47;
}
	// end inline asm
	// begin inline asm
	{  cvt.f32.f16 %f36, %rs45;}

	// end inline asm
	add.f32 	%f72, %f71, %f36;
	// begin inline asm
	prmt.b32 %r67,%r70,1684300900,20816;

	// end inline asm
	// begin inline asm
	prmt.b32 %r69,%r70,1684300900,21330;

	// end inline asm
	// begin inline asm
	sub.f16x2 %r71, %r67, %r136;

	// end inline asm
	// begin inline asm
	sub.f16x2 %r74, %r69, %r136;

	// end inline asm
	mov.b32 	%r140, %f67;
	mov.b32 	{%rs50, %rs54}, %r140;
	mov.b32 	{%rs51, %rs55}, %r71;
	// begin inline asm
	{mul.f16 %rs49,%rs50,%rs51;
}
	// end inline asm
	// begin inline asm
	{  cvt.f32.f16 %f37, %rs49;}

	// end inline asm
	add.f32 	%f73, %f72, %f37;
	// begin inline asm
	{mul.f16 %rs53,%rs54,%rs55;
}
	// end inline asm
	// begin inline asm
	{  cvt.f32.f16 %f38, %rs53;}

	// end inline asm
	add.f32 	%f74, %f73, %f38;
	mov.b32 	%r141, %f68;
	mov.b32 	{%rs58, %rs62}, %r141;
	mov.b32 	{%rs59, %rs63}, %r74;
	// begin inline asm
	{mul.f16 %rs57,%rs58,%rs59;
}
	// end inline asm
	// begin inline asm
	{  cvt.f32.f16 %f39, %rs57;}

	// end inline asm
	add.f32 	%f75, %f74, %f39;
	// begin inline asm
	{mul.f16 %rs61,%rs62,%rs63;
}
	// end inline asm
	// begin inline asm
	{  cvt.f32.f16 %f40, %rs61;}

	// end inline asm
	add.f32 	%f76, %f75, %f40;
	add.s32 	%r142, %r169, -256;
	cvt.u64.u32 	%rd25, %r142;
	mul.wide.u32 	%rd26, %r142, 2;
	add.s64 	%rd27, %rd2, %rd26;
	ld.global.v4.f32 	{%f77, %f78, %f79, %f80}, [%rd27];
	add.s64 	%rd28, %rd25, %rd3;
	add.s64 	%rd29, %rd1, %rd28;
	ld.global.v2.u32 	{%r80, %r90}, [%rd29];
	// begin inline asm
	prmt.b32 %r77,%r80,1684300900,20816;

	// end inline asm
	// begin inline asm
	prmt.b32 %r79,%r80,1684300900,21330;

	// end inline asm
	// begin inline asm
	sub.f16x2 %r81, %r77, %r136;

	// end inline asm
	// begin inline asm
	sub.f16x2 %r84, %r79, %r136;

	// end inline asm
	mov.b32 	%r143, %f77;
	mov.b32 	{%rs66, %rs70}, %r143;
	mov.b32 	{%rs67, %rs71}, %r81;
	// begin inline asm
	{mul.f16 %rs65,%rs66,%rs67;
}
	// end inline asm
	// begin inline asm
	{  cvt.f32.f16 %f41, %rs65;}

	// end inline asm
	add.f32 	%f81, %f76, %f41;
	// begin inline asm
	{mul.f16 %rs69,%rs70,%rs71;
}
	// end inline asm
	// begin inline asm
	{  cvt.f32.f16 %f42, %rs69;}

	// end inline asm
	add.f32 	%f82, %f81, %f42;
	mov.b32 	%r144, %f78;
	mov.b32 	{%rs74, %rs78}, %r144;
	mov.b32 	{%rs75, %rs79}, %r84;
	// begin inline asm
	{mul.f16 %rs73,%rs74,%rs75;
}
	// end inline asm
	// begin inline asm
	{  cvt.f32.f16 %f43, %rs73;}

	// end inline asm
	add.f32 	%f83, %f82, %f43;
	// begin inline asm
	{mul.f16 %rs77,%rs78,%rs79;
}
	// end inline asm
	// begin inline asm
	{  cvt.f32.f16 %f44, %rs77;}

	// end inline asm
	add.f32 	%f84, %f83, %f44;
	// begin inline asm
	prmt.b32 %r87,%r90,1684300900,20816;

	// end inline asm
	// begin inline asm
	prmt.b32 %r89,%r90,1684300900,21330;

	// end inline asm
	// begin inline asm
	sub.f16x2 %r91, %r87, %r136;

	// end inline asm
	// begin inline asm
	sub.f16x2 %r94, %r89, %r136;

	// end inline asm
	mov.b32 	%r145, %f79;
	mov.b32 	{%rs82, %rs86}, %r145;
	mov.b32 	{%rs83, %rs87}, %r91;
	// begin inline asm
	{mul.f16 %rs81,%rs82,%rs83;
}
	// end inline asm
	// begin inline asm
	{  cvt.f32.f16 %f45, %rs81;}

	// end inline asm
	add.f32 	%f85, %f84, %f45;
	// begin inline asm
	{mul.f16 %rs85,%rs86,%rs87;
}
	// end inline asm
	// begin inline asm
	{  cvt.f32.f16 %f46, %rs85;}

	// end inline asm
	add.f32 	%f86, %f85, %f46;
	mov.b32 	%r146, %f80;
	mov.b32 	{%rs90, %rs94}, %r146;
	mov.b32 	{%rs91, %rs95}, %r94;
	// begin inline asm
	{mul.f16 %rs89,%rs90,%rs91;
}
	// end inline asm
	// begin inline asm
	{  cvt.f32.f16 %f47, %rs89;}

	// end inline asm
	add.f32 	%f87, %f86, %f47;
	// begin inline asm
	{mul.f16 %rs93,%rs94,%rs95;
}
	// end inline asm
	// begin inline asm
	{  cvt.f32.f16 %f48, %rs93;}

	// end inline asm
	add.f32 	%f88, %f87, %f48;
	add.s32 	%r147, %r169, 256;
	cvt.u64.u32 	%rd30, %r169;
	mul.wide.u32 	%rd31, %r169, 2;
	add.s64 	%rd32, %rd2, %rd31;
	ld.global.v4.f32 	{%f89, %f90, %f91, %f92}, [%rd32];
	add.s64 	%rd33, %rd30, %rd3;
	add.s64 	%rd34, %rd1, %rd33;
	ld.global.v2.u32 	{%r100, %r110}, [%rd34];
	// begin inline asm
	prmt.b32 %r97,%r100,1684300900,20816;

	// end inline asm
	// begin inline asm
	prmt.b32 %r99,%r100,1684300900,21330;

	// end inline asm
	// begin inline asm
	sub.f16x2 %r101, %r97, %r136;

	// end inline asm
	// begin inline asm
	sub.f16x2 %r104, %r99, %r136;

	// end inline asm
	mov.b32 	%r148, %f89;
	mov.b32 	{%rs98, %rs102}, %r148;
	mov.b32 	{%rs99, %rs103}, %r101;
	// begin inline asm
	{mul.f16 %rs97,%rs98,%rs99;
}
	// end inline asm
	// begin inline asm
	{  cvt.f32.f16 %f49, %rs97;}

	// end inline asm
	add.f32 	%f93, %f88, %f49;
	// begin inline asm
	{mul.f16 %rs101,%rs102,%rs103;
}
	// end inline asm
	// begin inline asm
	{  cvt.f32.f16 %f50, %rs101;}

	// end inline asm
	add.f32 	%f94, %f93, %f50;
	mov.b32 	%r149, %f90;
	mov.b32 	{%rs106, %rs110}, %r149;
	mov.b32 	{%rs107, %rs111}, %r104;
	// begin inline asm
	{mul.f16 %rs105,%rs106,%rs107;
}
	// end inline asm
	// begin inline asm
	{  cvt.f32.f16 %f51, %rs105;}

	// end inline asm
	add.f32 	%f95, %f94, %f51;
	// begin inline asm
	{mul.f16 %rs109,%rs110,%rs111;
}
	// end inline asm
	// begin inline asm
	{  cvt.f32.f16 %f52, %rs109;}

	// end inline asm
	add.f32 	%f96, %f95, %f52;
	// begin inline asm
	prmt.b32 %r107,%r110,1684300900,20816;

	// end inline asm
	// begin inline asm
	prmt.b32 %r109,%r110,1684300900,21330;

	// end inline asm
	// begin inline asm
	sub.f16x2 %r111, %r107, %r136;

	// end inline asm
	// begin inline asm
	sub.f16x2 %r114, %r109, %r136;

	// end inline asm
	mov.b32 	%r150, %f91;
	mov.b32 	{%rs114, %rs118}, %r150;
	mov.b32 	{%rs115, %rs119}, %r111;
	// begin inline asm
	{mul.f16 %rs113,%rs114,%rs115;
}
	// end inline asm
	// begin inline asm
	{  cvt.f32.f16 %f53, %rs113;}

	// end inline asm
	add.f32 	%f97, %f96, %f53;
	// begin inline asm
	{mul.f16 %rs117,%rs118,%rs119;
}
	// end inline asm
	// begin inline asm
	{  cvt.f32.f16 %f54, %rs117;}

	// end inline asm
	add.f32 	%f98, %f97, %f54;
	mov.b32 	%r151, %f92;
	mov.b32 	{%rs122, %rs126}, %r151;
	mov.b32 	{%rs123, %rs127}, %r114;
	// begin inline asm
	{mul.f16 %rs121,%rs122,%rs123;
}
	// end inline asm
	// begin inline asm
	{  cvt.f32.f16 %f55, %rs121;}

	// end inline asm
	add.f32 	%f99, %f98, %f55;
	// begin inline asm
	{mul.f16 %rs125,%rs126,%rs127;
}
	// end inline asm
	// begin inline asm
	{  cvt.f32.f16 %f56, %rs125;}

	// end inline asm
	add.f32 	%f100, %f99, %f56;
	cvt.u64.u32 	%rd35, %r147;
	mul.wide.u32 	%rd36, %r147, 2;
	add.s64 	%rd37, %rd2, %rd36;
	ld.global.v4.f32 	{%f101, %f102, %f103, %f104}, [%rd37];
	add.s64 	%rd38, %rd35, %rd3;
	add.s64 	%rd39, %rd1, %rd38;
	ld.global.v2.u32 	{%r120, %r130}, [%rd39];
	// begin inline asm
	prmt.b32 %r117,%r120,1684300900,20816;

	// end inline asm
	// begin inline asm
	prmt.b32 %r119,%r120,1684300900,21330;

	// end inline asm
	// begin inline asm
	sub.f16x2 %r121, %r117, %r136;

	// end inline asm
	// begin inline asm
	sub.f16x2 %r124, %r119, %r136;

	// end inline asm
	mov.b32 	%r152, %f101;
	mov.b32 	{%rs130, %rs134}, %r152;
	mov.b32 	{%rs131, %rs135}, %r121;
	// begin inline asm
	{mul.f16 %rs129,%rs130,%rs131;
}
	// end inline asm
	// begin inline asm
	{  cvt.f32.f16 %f57, %rs129;}

	// end inline asm
	add.f32 	%f105, %f100, %f57;
	// begin inline asm
	{mul.f16 %rs133,%rs134,%rs135;
}
	// end inline asm
	// begin inline asm
	{  cvt.f32.f16 %f58, %rs133;}

	// end inline asm
	add.f32 	%f106, %f105, %f58;
	mov.b32 	%r153, %f102;
	mov.b32 	{%rs138, %rs142}, %r153;
	mov.b32 	{%rs139, %rs143}, %r124;
	// begin inline asm
	{mul.f16 %rs137,%rs138,%rs139;
}
	// end inline asm
	// begin inline asm
	{  cvt.f32.f16 %f59, %rs137;}

	// end inline asm
	add.f32 	%f107, %f106, %f59;
	// begin inline asm
	{mul.f16 %rs141,%rs142,%rs143;
}
	// end inline asm
	// begin inline asm
	{  cvt.f32.f16 %f60, %rs141;}

	// end inline asm
	add.f32 	%f108, %f107, %f60;
	// begin inline asm
	prmt.b32 %r127,%r130,1684300900,20816;

	// end inline asm
	// begin inline asm
	prmt.b32 %r129,%r130,1684300900,21330;

	// end inline asm
	// begin inline asm
	sub.f16x2 %r131, %r127, %r136;

	// end inline asm
	// begin inline asm
	sub.f16x2 %r134, %r129, %r136;

	// end inline asm
	mov.b32 	%r154, %f103;
	mov.b32 	{%rs146, %rs150}, %r154;
	mov.b32 	{%rs147, %rs151}, %r131;
	// begin inline asm
	{mul.f16 %rs145,%rs146,%rs147;
}
	// end inline asm
	// begin inline asm
	{  cvt.f32.f16 %f61, %rs145;}

	// end inline asm
	add.f32 	%f109, %f108, %f61;
	// begin inline asm
	{mul.f16 %rs149,%rs150,%rs151;
}
	// end inline asm
	// begin inline asm
	{  cvt.f32.f16 %f62, %rs149;}

	// end inline asm
	add.f32 	%f110, %f109, %f62;
	mov.b32 	%r155, %f104;
	mov.b32 	{%rs154, %rs158}, %r155;
	mov.b32 	{%rs155, %rs159}, %r134;
	// begin inline asm
	{mul.f16 %rs153,%rs154,%rs155;
}
	// end inline asm
	// begin inline asm
	{  cvt.f32.f16 %f63, %rs153;}

	// end inline asm
	add.f32 	%f111, %f110, %f63;
	// begin inline asm
	{mul.f16 %rs157,%rs158,%rs159;
}
	// end inline asm
	// begin inline asm
	{  cvt.f32.f16 %f64, %rs157;}

	// end inline asm
	add.f32 	%f134, %f111, %f64;
	add.s32 	%r168, %r168, 128;
	add.s32 	%r169, %r169, 1024;
	setp.lt.s32 	%p6, %r168, %r4;
	@%p6 bra 	$L__BB6_7;
$L__BB6_8:
	mov.b32 	%r156, %f134;
	shfl.sync.bfly.b32	%r157|%p7, %r156, 16, 31, -1;
	mov.b32 	%f112, %r157;
	add.f32 	%f113, %f134, %f112;
	mov.b32 	%r158, %f113;
	shfl.sync.bfly.b32	%r159|%p8, %r158, 8, 31, -1;
	mov.b32 	%f114, %r159;
	add.f32 	%f115, %f113, %f114;
	mov.b32 	%r160, %f115;
	shfl.sync.bfly.b32	%r161|%p9, %r160, 4, 31, -1;
	mov.b32 	%f116, %r161;
	add.f32 	%f117, %f115, %f116;
	mov.b32 	%r162, %f117;
	shfl.sync.bfly.b32	%r163|%p10, %r162, 2, 31, -1;
	mov.b32 	%f118, %r163;
	add.f32 	%f119, %f117, %f118;
	mov.b32 	%r164, %f119;
	shfl.sync.bfly.b32	%r165|%p11, %r164, 1, 31, -1;
	mov.b32 	%f120, %r165;
	add.f32 	%f9, %f119, %f120;
	setp.ne.s32 	%p12, %r2, 0;
	@%p12 bra 	$L__BB6_10;
	mul.f32 	%f124, %f1, %f9;
	mul.f32 	%f125, %f124, 0f3D372713;
	mul.f32 	%f126, %f124, %f125;
	fma.rn.f32 	%f127, %f124, %f126, %f124;
	mul.f32 	%f122, %f127, 0f3F4C422A;
	// begin inline asm
	tanh.approx.f32 %f121,%f122; 
	
	// end inline asm
	add.f32 	%f128, %f121, 0f3F800000;
	mul.f32 	%f129, %f128, 0f3F000000;
	mul.f32 	%f123, %f124, %f129;
	// begin inline asm
	{  cvt.rn.f16.f32 %rs161, %f123;}

	// end inline asm
	cvta.to.global.u64 	%rd40, %rd11;
	mul.wide.u32 	%rd41, %r3, 2;
	add.s64 	%rd42, %rd40, %rd41;
	st.global.u16 	[%rd42], %rs161;
$L__BB6_10:
	ret;

}
	// .globl	_Z21int8_weight_only_gemvILb0ELb0EEvPKaPK6__halfPKfS4_PS2_ii
.visible .entry _Z21int8_weight_only_gemvILb0ELb0EEvPKaPK6__halfPKfS4_PS2_ii(
	.param .u64 .ptr .align 1 _Z21int8_weight_only_gemvILb0ELb0EEvPKaPK6__halfPKfS4_PS2_ii_param_0,
	.param .u64 .ptr .align 1 _Z21int8_weight_only_gemvILb0ELb0EEvPKaPK6__halfPKfS4_PS2_ii_param_1,
	.param .u64 .ptr .align 1 _Z21int8_weight_only_gemvILb0ELb0EEvPKaPK6__halfPKfS4_PS2_ii_param_2,
	.param .u64 .ptr .align 1 _Z21int8_weight_only_gemvILb0ELb0EEvPKaPK6__halfPKfS4_PS2_ii_param_3,
	.param .u64 .ptr .align 1 _Z21int8_weight_only_gemvILb0ELb0EEvPKaPK6__halfPKfS4_PS2_ii_param_4,
	.param .u32 _Z21int8_weight_only_gemvILb0ELb0EEvPKaPK6__halfPKfS4_PS2_ii_param_5,
	.param .u32 _Z21int8_weight_only_gemvILb0ELb0EEvPKaPK6__halfPKfS4_PS2_ii_param_6
)
{
	.reg .pred 	%p<13>;
	.reg .b16 	%rs<162>;
	.reg .b32 	%r<171>;
	.reg .b32 	%f<127>;
	.reg .b64 	%rd<45>;

	ld.param.u64 	%rd12, [_Z21int8_weight_only_gemvILb0ELb0EEvPKaPK6__halfPKfS4_PS2_ii_param_0];
	ld.param.u64 	%rd13, [_Z21int8_weight_only_gemvILb0ELb0EEvPKaPK6__halfPKfS4_PS2_ii_param_1];
	ld.param.u64 	%rd10, [_Z21int8_weight_only_gemvILb0ELb0EEvPKaPK6__halfPKfS4_PS2_ii_param_2];
	ld.param.u64 	%rd11, [_Z21int8_weight_only_gemvILb0ELb0EEvPKaPK6__halfPKfS4_PS2_ii_param_4];
	ld.param.u32 	%r17, [_Z21int8_weight_only_gemvILb0ELb0EEvPKaPK6__halfPKfS4_PS2_ii_param_5];
	ld.param.u32 	%r18, [_Z21int8_weight_only_gemvILb0ELb0EEvPKaPK6__halfPKfS4_PS2_ii_param_6];
	cvta.to.global.u64 	%rd1, %rd12;
	cvta.to.global.u64 	%rd2, %rd13;
	mov.u32 	%r1, %tid.x;
	and.b32  	%r2, %r1, 31;
	mov.u32 	%r19, %ctaid.x;
	mov.u32 	%r20, %ntid.x;
	mad.lo.s32 	%r21, %r19, %r20, %r1;
	shr.u32 	%r3, %r21, 5;
	setp.ge.s32 	%p1, %r3, %r18;
	@%p1 bra 	$L__BB7_10;
	cvta.to.global.u64 	%rd14, %rd10;
	mul.lo.s32 	%r22, %r17, %r3;
	cvt.s64.s32 	%rd3, %r22;
	mul.wide.u32 	%rd15, %r3, 4;
	add.s64 	%rd16, %rd14, %rd15;
	ld.global.f32 	%f1, [%rd16];
	shr.s32 	%r23, %r17, 31;
	shr.u32 	%r24, %r23, 29;
	add.s32 	%r25, %r17, %r24;
	shr.s32 	%r4, %r25, 3;
	setp.ge.s32 	%p2, %r2, %r4;
	mov.f32 	%f126, 0f00000000;
	@%p2 bra 	$L__BB7_8;
	not.b32 	%r26, %r2;
	add.s32 	%r5, %r4, %r26;
	and.b32  	%r27, %r5, 96;
	setp.eq.s32 	%p3, %r27, 96;
	mov.f32 	%f126, 0f00000000;
	mov.u32 	%r168, %r2;
	@%p3 bra 	$L__BB7_5;
	and.b32  	%r28, %r1, 31;
	mul.wide.u32 	%rd17, %r28, 8;
	add.s64 	%rd18, %rd17, %rd3;
	add.s64 	%rd44, %rd1, %rd18;
	mul.wide.u32 	%rd19, %r28, 16;
	add.s64 	%rd43, %rd2, %rd19;
	shr.u32 	%r29, %r5, 5;
	add.s32 	%r30, %r29, 1;
	and.b32  	%r31, %r30, 3;
	neg.s32 	%r166, %r31;
	mov.f32 	%f126, 0f00000000;
	mov.u32 	%r168, %r2;
$L__BB7_4:
	.pragma "nounroll";
	ld.global.v4.f32 	{%f22, %f23, %f24, %f25}, [%rd43];
	ld.global.v2.u32 	{%r35, %r45}, [%rd44];
	// begin inline asm
	prmt.b32 %r32,%r35,1684300900,20816;

	// end inline asm
	// begin inline asm
	prmt.b32 %r34,%r35,1684300900,21330;

	// end inline asm
	mov.b32 	%r51, 1686135936;
	// begin inline asm
	sub.f16x2 %r36, %r32, %r51;

	// end inline asm
	// begin inline asm
	sub.f16x2 %r39, %r34, %r51;

	// end inline asm
	mov.b32 	%r52, %f22;
	mov.b32 	{%rs2, %rs6}, %r52;
	mov.b32 	{%rs3, %rs7}, %r36;
	// begin inline asm
	{mul.f16 %rs1,%rs2,%rs3;
}
	// end inline asm
	// begin inline asm
	{  cvt.f32.f16 %f14, %rs1;}

	// end inline asm
	add.f32 	%f26, %f126, %f14;
	// begin inline asm
	{mul.f16 %rs5,%rs6,%rs7;
}
	// end inline asm
	// begin inline asm
	{  cvt.f32.f16 %f15, %rs5;}

	// end inline asm
	add.f32 	%f27, %f26, %f15;
	mov.b32 	%r53, %f23;
	mov.b32 	{%rs10, %rs14}, %r53;
	mov.b32 	{%rs11, %rs15}, %r39;
	// begin inline asm
	{mul.f16 %rs9,%rs10,%rs11;
}
	// end inline asm
	// begin inline asm
	{  cvt.f32.f16 %f16, %rs9;}

	// end inline asm
	add.f32 	%f28, %f27, %f16;
	// begin inline asm
	{mul.f16 %rs13,%rs14,%rs15;
}
	// end inline asm
	// begin inline asm
	{  cvt.f32.f16 %f17, %rs13;}

	// end inline asm
	add.f32 	%f29, %f28, %f17;
	// begin inline asm
	prmt.b32 %r42,%r45,1684300900,20816;

	// end inline asm
	// begin inline asm
	prmt.b32 %r44,%r45,1684300900,21330;

	// end inline asm
	// begin inline asm
	sub.f16x2 %r46, %r42, %r51;

	// end inline asm
	// begin inline asm
	sub.f16x2 %r49, %r44, %r51;

	// end inline asm
	mov.b32 	%r54, %f24;
	mov.b32 	{%rs18, %rs22}, %r54;
	mov.b32 	{%rs19, %rs23}, %r46;
	// begin inline asm
	{mul.f16 %rs17,%rs18,%rs19;
}
	// end inline asm
	// begin inline asm
	{  cvt.f32.f16 %f18, %rs17;}

	// end inline asm
	add.f32 	%f30, %f29, %f18;
	// begin inline asm
	{mul.f16 %rs21,%rs22,%rs23;
}
	// end inline asm
	// begin inline asm
	{  cvt.f32.f16 %f19, %rs21;}

	// end inline asm
	add.f32 	%f31, %f30, %f19;
	mov.b32 	%r55, %f25;
	mov.b32 	{%rs26, %rs30}, %r55;
	mov.b32 	{%rs27, %rs31}, %r49;
	// begin inline asm
	{mul.f16 %rs25,%rs26,%rs27;
}
	// end inline asm
	// begin inline asm
	{  cvt.f32.f16 %f20, %rs25;}

	// end inline asm
	add.f32 	%f32, %f31, %f20;
	// begin inline asm
	{mul.f16 %rs29,%rs30,%rs31;
}
	// end inline asm
	// begin inline asm
	{  cvt.f32.f16 %f21, %rs29;}

	// end inline asm
	add.f32 	%f126, %f32, %f21;
	add.s32 	%r168, %r168, 32;
	add.s64 	%rd44, %rd44, 256;
	add.s64 	%rd43, %rd43, 512;
	add.s32 	%r166, %r166, 1;
	setp.ne.s32 	%p4, %r166, 0;
	@%p4 bra 	$L__BB7_4;
$L__BB7_5:
	setp.lt.u32 	%p5, %r5, 96;
	@%p5 bra 	$L__BB7_8;
	shl.b32 	%r56, %r168, 3;
	add.s32 	%r169, %r56, 512;
$L__BB7_7:
	.pragma "nounroll";
	add.s32 	%r137, %r169, -512;
	cvt.u64.u32 	%rd20, %r137;
	mul.wide.u32 	%rd21, %r137, 2;
	add.s64 	%rd22, %rd2, %rd21;
	ld.global.v4.f32 	{%f65, %f66, %f67, %f68}, [%rd22];
	add.s64 	%rd23, %rd20, %rd3;
	add.s64 	%rd24, %rd1, %rd23;
	ld.global.v2.u32 	{%r60, %r70}, [%rd24];
	// begin inline asm
	prmt.b32 %r57,%r60,1684300900,20816;

	// end inline asm
	// begin inline asm
	prmt.b32 %r59,%r60,1684300900,21330;

	// end inline asm
	mov.b32 	%r136, 1686135936;
	// begin inline asm
	sub.f16x2 %r61, %r57, %r136;

	// end inline asm
	// begin inline asm
	sub.f16x2 %r64, %r59, %r136;

	// end inline asm
	mov.b32 	%r138, %f65;
	mov.b32 	{%rs34, %rs38}, %r138;
	mov.b32 	{%rs35, %rs39}, %r61;
	// begin inline asm
	{mul.f16 %rs33,%rs34,%rs35;
}
	// end inline asm
	// begin inline asm
	{  cvt.f32.f16 %f33, %rs33;}

	// end inline asm
	add.f32 	%f69, %f126, %f33;
	// begin inline asm
	{mul.f16 %rs37,%rs38,%rs39;
}
	// end inline asm
	// begin inline asm
	{  cvt.f32.f16 %f34, %rs37;}

	// end inline asm
	add.f32 	%f70, %f69, %f34;
	mov.b32 	%r139, %f66;
	mov.b32 	{%rs42, %rs46}, %r139;
	mov.b32 	{%rs43, %rs47}, %r64;
	// begin inline asm
	{mul.f16 %rs41,%rs42,%rs43;
}
	// end inline asm
	// begin inline asm
	{  cvt.f32.f16 %f35, %rs41;}

	// end inline asm
	add.f32 	%f71, %f70, %f35;
	// begin inline asm
	{mul.f16 %rs45,%rs46,%rs47;
}
	// end inline asm
	// begin inline asm
	{  cvt.f32.f16 %f36, %rs45;}

	// end inline asm
	add.f32 	%f72, %f71, %f36;
	// begin inline asm
	prmt.b32 %r67,%r70,1684300900,20816;

	// end inline asm
	// begin inline asm
	prmt.b32 %r69,%r70,1684300900,21330;

	// end inline asm
	// begin inline asm
	sub.f16x2 %r71, %r67, %r136;

	// end inline asm
	// begin inline asm
	sub.f16x2 %r74, %r69, %r136;

	// end inline asm
	mov.b32 	%r140, %f67;
	mov.b32 	{%rs50, %rs54}, %r140;
	mov.b32 	{%rs51, %rs55}, %r71;
	// begin inline asm
	{mul.f16 %rs49,%rs50,%rs51;
}
	// end inline asm
	// begin inline asm
	{  cvt.f32.f16 %f37, %rs49;}

	// end inline asm
	add.f32 	%f73, %f72, %f37;
	// begin inline asm
	{mul.f16 %rs53,%rs54,%rs55;
}
	// end inline asm
	// begin inline asm
	{  cvt.f32.f16 %f38, %rs53;}

	// end inline asm
	add.f32 	%f74, %f73, %f38;
	mov.b32 	%r141, %f68;
	mov.b32 	{%rs58, %rs62}, %r141;
	mov.b32 	{%rs59, %rs63}, %r74;
	// begin inline asm
	{mul.f16 %rs57,%rs58,%rs59;
}
	// end inline asm
	// begin inline asm
	{  cvt.f32.f16 %f39, %rs57;}

	// end inline asm
	add.f32 	%f75, %f74, %f39;
	// begin inline asm
	{mul.f16 %rs61,%rs62,%rs63;
}
	// end inline asm
	// begin inline asm
	{  cvt.f32.f16 %f40, %rs61;}

	// end inline asm
	add.f32 	%f76, %f75, %f40;
	add.s32 	%r142, %r169, -256;
	cvt.u64.u32 	%rd25, %r142;
	mul.wide.u32 	%rd26, %r142, 2;
	add.s64 	%rd27, %rd2, %rd26;
	ld.global.v4.f32 	{%f77, %f78, %f79, %f80}, [%rd27];
	add.s64 	%rd28, %rd25, %rd3;
	add.s64 	%rd29, %rd1, %rd28;
	ld.global.v2.u32 	{%r80, %r90}, [%rd29];
	// begin inline asm
	prmt.b32 %r77,%r80,1684300900,20816;

	// end inline asm
	// begin inline asm
	prmt.b32 %r79,%r80,1684300900,21330;

	// end inline asm
	// begin inline asm
	sub.f16x2 %r81, %r77, %r136;

	// end inline asm
	// begin inline asm
	sub.f16x2 %r84, %r79, %r136;

	// end inline asm
	mov.b32 	%r143, %f77;
	mov.b32 	{%rs66, %rs70}, %r143;
	mov.b32 	{%rs67, %rs71}, %r81;
	// begin inline asm
	{mul.f16 %rs65,%rs66,%rs67;
}
	// end inline asm
	// begin inline asm
	{  cvt.f32.f16 %f41, %rs65;}

	// end inline asm
	add.f32 	%f81, %f76, %f41;
	// begin inline asm
	{mul.f16 %rs69,%rs70,%rs71;
}
	// end inline asm
	// begin inline asm
	{  cvt.f32.f16 %f42, %rs69;}

	// end inline asm
	add.f32 	%f82, %f81, %f42;
	mov.b32 	%r144, %f78;
	mov.b32 	{%rs74, %rs78}, %r144;
	mov.b32 	{%rs75, %rs79}, %r84;
	// begin inline asm
	{mul.f16 %rs73,%rs74,%rs75;
}
	// end inline asm
	// begin inline asm
	{  cvt.f32.f16 %f43, %rs73;}

	// end inline asm
	add.f32 	%f83, %f82, %f43;
	// begin inline asm
	{mul.f16 %rs77,%rs78,%rs79;
}
	// end inline asm
	// begin inline asm
	{  cvt.f32.f16 %f44, %rs77;}

	// end inline asm
	add.f32 	%f84, %f83, %f44;
	// begin inline asm
	prmt.b32 %r87,%r90,1684300900,20816;

	// end inline asm
	// begin inline asm
	prmt.b32 %r89,%r90,1684300900,21330;

	// end inline asm
	// begin inline asm
	sub.f16x2 %r91, %r87, %r136;

	// end inline asm
	// begin inline asm
	sub.f16x2 %r94, %r89, %r136;

	// end inline asm
	mov.b32 	%r145, %f79;
	mov.b32 	{%rs82, %rs86}, %r145;
	mov.b32 	{%rs83, %rs87}, %r91;
	// begin inline asm
	{mul.f16 %rs81,%rs82,%rs83;
}
	// end inline asm
	// begin inline asm
	{  cvt.f32.f16 %f45, %rs81;}

	// end inline asm
	add.f32 	%f85, %f84, %f45;
	// begin inline asm
	{mul.f16 %rs85,%rs86,%rs87;
}
	// end inline asm
	// begin inline asm
	{  cvt.f32.f16 %f46, %rs85;}

	// end inline asm
	add.f32 	%f86, %f85, %f46;
	mov.b32 	%r146, %f80;
	mov.b32 	{%rs90, %rs94}, %r146;
	mov.b32 	{%rs91, %rs95}, %r94;
	// begin inline asm
	{mul.f16 %rs89,%rs90,%rs91;
}
	// end inline asm
	// begin inline asm
	{  cvt.f32.f16 %f47, %rs89;}

	// end inline asm
	add.f32 	%f87, %f86, %f47;
	// begin inline asm
	{mul.f16 %rs93,%rs94,%rs95;
}
	// end inline asm
	// begin inline asm
	{  cvt.f32.f16 %f48, %rs93;}

	// end inline asm
	add.f32 	%f88, %f87, %f48;
	add.s32 	%r147, %r169, 256;
	cvt.u64.u32 	%rd30, %r169;
	mul.wide.u32 	%rd31, %r169, 2;
	add.s64 	%rd32, %rd2, %rd31;
	ld.global.v4.f32 	{%f89, %f90, %f91, %f92}, [%rd32];
	add.s64 	%rd33, %rd30, %rd3;
	add.s64 	%rd34, %rd1, %rd33;
	ld.global.v2.u32 	{%r100, %r110}, [%rd34];
	// begin inline asm
	prmt.b32 %r97,%r100,1684300900,20816;

	// end inline asm
	// begin inline asm
	prmt.b32 %r99,%r100,1684300900,21330;

	// end inline asm
	// begin inline asm
	sub.f16x2 %r101, %r97, %r136;

	// end inline asm
	// begin inline asm
	sub.f16x2 %r104, %r99, %r136;

	// end inline asm
	mov.b32 	%r148, %f89;
	mov.b32 	{%rs98, %rs102}, %r148;
	mov.b32 	{%rs99, %rs103}, %r101;
	// begin inline asm
	{mul.f16 %rs97,%rs98,%rs99;
}
	// end inline asm
	// begin inline asm
	{  cvt.f32.f16 %f49, %rs97;}

	// end inline asm
	add.f32 	%f93, %f88, %f49;
	// begin inline asm
	{mul.f16 %rs101,%rs102,%rs103;
}
	// end inline asm
	// begin inline asm
	{  cvt.f32.f16 %f50, %rs101;}

	// end inline asm
	add.f32 	%f94, %f93, %f50;
	mov.b32 	%r149, %f90;
	mov.b32 	{%rs106, %rs110}, %r149;
	mov.b32 	{%rs107, %rs111}, %r104;
	// begin inline asm
	{mul.f16 %rs105,%rs106,%rs107;
}
	// end inline asm
	// begin inline asm
	{  cvt.f32.f16 %f51, %rs105;}

	// end inline asm
	add.f32 	%f95, %f94, %f51;
	// begin inline asm
	{mul.f16 %rs109,%rs110,%rs111;
}
	// end inline asm
	// begin inline asm
	{  cvt.f32.f16 %f52, %rs109;}

	// end inline asm
	add.f32 	%f96, %f95, %f52;
	// begin inline asm
	prmt.b32 %r107,%r110,1684300900,20816;

	// end inline asm
	// begin inline asm
	prmt.b32 %r109,%r110,1684300900,21330;

	// end inline asm
	// begin inline asm
	sub.f16x2 %r111, %r107, %r136;

	// end inline asm
	// begin inline asm
	sub.f16x2 %r114, %r109, %r136;

	// end inline asm
	mov.b32 	%r150, %f91;
	mov.b32 	{%rs114, %rs118}, %r150;
	mov.b32 	{%rs115, %rs119}, %r111;
	// begin inline asm
	{mul.f16 %rs113,%rs114,%rs115;
}
	// end inline asm
	// begin inline asm
	{  cvt.f32.f16 %f53, %rs113;}

	// end inline asm
	add.f32 	%f97, %f96, %f53;
	// begin inline asm
	{mul.f16 %rs117,%rs118,%rs119;
}
	// end inline asm
	// begin inline asm
	{  cvt.f32.f16 %f54, %rs117;}

	// end inline asm
	add.f32 	%f98, %f97, %f54;
	mov.b32 	%r151, %f92;
	mov.b32 	{%rs122, %rs126}, %r151;
	mov.b32 	{%rs123, %rs127}, %r114;
	// begin inline asm
	{mul.f16 %rs121,%rs122,%rs123;
}
	// end inline asm
	// begin inline asm
	{  cvt.f32.f16 %f55, %rs121;}

	// end inline asm
	add.f32 	%f99, %f98, %f55;
	// begin inline asm
	{mul.f16 %rs125,%rs126,%rs127;
}
	// end inline asm
	// begin inline asm
	{  cvt.f32.f16 %f56, %rs125;}

	// end inline asm
	add.f32 	%f100, %f99, %f56;
	cvt.u64.u32 	%rd35, %r147;
	mul.wide.u32 	%rd36, %r147, 2;
	add.s64 	%rd37, %rd2, %rd36;
	ld.global.v4.f32 	{%f101, %f102, %f103, %f104}, [%rd37];
	add.s64 	%rd38, %rd35, %rd3;
	add.s64 	%rd39, %rd1, %rd38;
	ld.global.v2.u32 	{%r120, %r130}, [%rd39];
	// begin inline asm
	prmt.b32 %r117,%r120,1684300900,20816;

	// end inline asm
	// begin inline asm
	prmt.b32 %r119,%r120,1684300900,21330;

	// end inline asm
	// begin inline asm
	sub.f16x2 %r121, %r117, %r136;

	// end inline asm
	// begin inline asm
	sub.f16x2 %r124, %r119, %r136;

	// end inline asm
	mov.b32 	%r152, %f101;
	mov.b32 	{%rs130, %rs134}, %r152;
	mov.b32 	{%rs131, %rs135}, %r121;
	// begin inline asm
	{mul.f16 %rs129,%rs130,%rs131;
}
	// end inline asm
	// begin inline asm
	{  cvt.f32.f16 %f57, %rs129;}

	// end inline asm
	add.f32 	%f105, %f100, %f57;
	// begin inline asm
	{mul.f16 %rs133,%rs134,%rs135;
}
	// end inline asm
	// begin inline asm
	{  cvt.f32.f16 %f58, %rs133;}

	// end inline asm
	add.f32 	%f106, %f105, %f58;
	mov.b32 	%r153, %f102;
	mov.b32 	{%rs138, %rs142}, %r153;
	mov.b32 	{%rs139, %rs143}, %r124;
	// begin inline asm
	{mul.f16 %rs137,%rs138,%rs139;
}
	// end inline asm
	// begin inline asm
	{  cvt.f32.f16 %f59, %rs137;}

	// end inline asm
	add.f32 	%f107, %f106, %f59;
	// begin inline asm
	{mul.f16 %rs141,%rs142,%rs143;
}
	// end inline asm
	// begin inline asm
	{  cvt.f32.f16 %f60, %rs141;}

	// end inline asm
	add.f32 	%f108, %f107, %f60;
	// begin inline asm
	prmt.b32 %r127,%r130,1684300900,20816;

	// end inline asm
	// begin inline asm
	prmt.b32 %r129,%r130,1684300900,21330;

	// end inline asm
	// begin inline asm
	sub.f16x2 %r131, %r127, %r136;

	// end inline asm
	// begin inline asm
	sub.f16x2 %r134, %r129, %r136;

	// end inline asm
	mov.b32 	%r154, %f103;
	mov.b32 	{%rs146, %rs150}, %r154;
	mov.b32 	{%rs147, %rs151}, %r131;
	// begin inline asm
	{mul.f16 %rs145,%rs146,%rs147;
}
	// end inline asm
	// begin inline asm
	{  cvt.f32.f16 %f61, %rs145;}

	// end inline asm
	add.f32 	%f109, %f108, %f61;
	// begin inline asm
	{mul.f16 %rs149,%rs150,%rs151;
}
	// end inline asm
	// begin inline asm
	{  cvt.f32.f16 %f62, %rs149;}

	// end inline asm
	add.f32 	%f110, %f109, %f62;
	mov.b32 	%r155, %f104;
	mov.b32 	{%rs154, %rs158}, %r155;
	mov.b32 	{%rs155, %rs159}, %r134;
	// begin inline asm
	{mul.f16 %rs153,%rs154,%rs155;
}
	// end inline asm
	// begin inline asm
	{  cvt.f32.f16 %f63, %rs153;}

	// end inline asm
	add.f32 	%f111, %f110, %f63;
	// begin inline asm
	{mul.f16 %rs157,%rs158,%rs159;
}
	// end inline asm
	// begin inline asm
	{  cvt.f32.f16 %f64, %rs157;}

	// end inline asm
	add.f32 	%f126, %f111, %f64;
	add.s32 	%r168, %r168, 128;
	add.s32 	%r169, %r169, 1024;
	setp.lt.s32 	%p6, %r168, %r4;
	@%p6 bra 	$L__BB7_7;
$L__BB7_8:
	mov.b32 	%r156, %f126;
	shfl.sync.bfly.b32	%r157|%p7, %r156, 16, 31, -1;
	mov.b32 	%f112, %r157;
	add.f32 	%f113, %f126, %f112;
	mov.b32 	%r158, %f113;
	shfl.sync.bfly.b32	%r159|%p8, %r158, 8, 31, -1;
	mov.b32 	%f114, %r159;
	add.f32 	%f115, %f113, %f114;
	mov.b32 	%r160, %f115;
	shfl.sync.bfly.b32	%r161|%p9, %r160, 4, 31, -1;
	mov.b32 	%f116, %r161;
	add.f32 	%f117, %f115, %f116;
	mov.b32 	%r162, %f117;
	shfl.sync.bfly.b32	%r163|%p10, %r162, 2, 31, -1;
	mov.b32 	%f118, %r163;
	add.f32 	%f119, %f117, %f118;
	mov.b32 	%r164, %f119;
	shfl.sync.bfly.b32	%r165|%p11, %r164, 1, 31, -1;
	mov.b32 	%f120, %r165;
	add.f32 	%f9, %f119, %f120;
	setp.ne.s32 	%p12, %r2, 0;
	@%p12 bra 	$L__BB7_10;
	mul.f32 	%f121, %f1, %f9;
	// begin inline asm
	{  cvt.rn.f16.f32 %rs161, %f121;}

	// end inline asm
	cvta.to.global.u64 	%rd40, %rd11;
	mul.wide.u32 	%rd41, %r3, 2;
	add.s64 	%rd42, %rd40, %rd41;
	st.global.u16 	[%rd42], %rs161;
$L__BB7_10:
	ret;

}


// ===== COMPILED SASS (sm_100) =====

	.target	sm_100

	.elftype	@"ET_EXEC"


//--------------------- .note.nv.tkinfo           --------------------------
	.section	.note.nv.tkinfo,"",@"SHT_NOTE"
	.sectionflags	@"SHF_NOTE_NV_TKINFO"
	.tkinfo
        /*0018*/ 	.word	0x00000002
        /*0030*/ 	.string	""
        /*0030*/ 	.string	"ptxas"
        /*0030*/ 	.string	"Cuda compilation tools, release 13.0, V13.0.88"
        /*0030*/ 	.string	"Build cuda_13.0.r13.0/compiler.36424714_0"
        /*0030*/ 	.string	"-arch sm_100 -m 64 "



//--------------------- .note.nv.cuinfo           --------------------------
	.section	.note.nv.cuinfo,"",@"SHT_NOTE"
	.sectionflags	@"SHF_NOTE_NV_CUINFO"
        /*0018*/ 	.short	0x0002
        /*001a*/ 	.short	0x0064
        /*001c*/ 	.short	0x0082
	.zero		2


//--------------------- .nv.info                  --------------------------
	.section	.nv.info,"",@"SHT_CUDA_INFO"
	.align	4


	//----- nvinfo : EIATTR_REGCOUNT
	.align		4
        /*0000*/ 	.byte	0x04, 0x2f
        /*0002*/ 	.short	(.L_1 - .L_0)
	.align		4
.L_0:
        /*0004*/ 	.word	index@(_Z33int8_weight_only_gemv_smem_cachedILb1ELb1EEvPKaPK6__halfPKfS4_PS2_ii)
        /*0008*/ 	.word	0x00000020


	//----- nvinfo : EIATTR_FRAME_SIZE
	.align		4
.L_1:
        /*000c*/ 	.byte	0x04, 0x11
        /*000e*/ 	.short	(.L_3 - .L_2)
	.align		4
.L_2:
        /*0010*/ 	.word	index@(_Z33int8_weight_only_gemv_smem_cachedILb1ELb1EEvPKaPK6__halfPKfS4_PS2_ii)
        /*0014*/ 	.word	0x00000000


	//----- nvinfo : EIATTR_REGCOUNT
	.align		4
.L_3:
        /*0018*/ 	.byte	0x04, 0x2f
        /*001a*/ 	.short	(.L_5 - .L_4)
	.align		4
.L_4:
        /*001c*/ 	.word	index@(_Z33int8_weight_only_gemv_smem_cachedILb1ELb0EEvPKaPK6__halfPKfS4_PS2_ii)
        /*0020*/ 	.word	0x00000020


	//----- nvinfo : EIATTR_FRAME_SIZE
	.align		4
.L_5:
        /*0024*/ 	.byte	0x04, 0x11
        /*0026*/ 	.short	(.L_7 - .L_6)
	.align		4
.L_6:
        /*0028*/ 	.word	index@(_Z33int8_weight_only_gemv_smem_cachedILb1ELb0EEvPKaPK6__halfPKfS4_PS2_ii)
        /*002c*/ 	.word	0x00000000


	//----- nvinfo : EIATTR_REGCOUNT
	.align		4
.L_7:
        /*0030*/ 	.byte	0x04, 0x2f
        /*0032*/ 	.short	(.L_9 - .L_8)
	.align		4
.L_8:
        /*0034*/ 	.word	index@(_Z33int8_weight_only_gemv_smem_cachedILb0ELb1EEvPKaPK6__halfPKfS4_PS2_ii)
        /*0038*/ 	.word	0x00000020


	//----- nvinfo : EIATTR_FRAME_SIZE
	.align		4
.L_9:
        /*003c*/ 	.byte	0x04, 0x11
        /*003e*/ 	.short	(.L_11 - .L_10)
	.align		4
.L_10:
        /*0040*/ 	.word	index@(_Z33int8_weight_only_gemv_smem_cachedILb0ELb1EEvPKaPK6__halfPKfS4_PS2_ii)
        /*0044*/ 	.word	0x00000000


	//----- nvinfo : EIATTR_REGCOUNT
	.align		4
.L_11:
        /*0048*/ 	.byte	0x04, 0x2f
        /*004a*/ 	.short	(.L_13 - .L_12)
	.align		4
.L_12:
        /*004c*/ 	.word	index@(_Z33int8_weight_only_gemv_smem_cachedILb0ELb0EEvPKaPK6__halfPKfS4_PS2_ii)
        /*0050*/ 	.word	0x00000020


	//----- nvinfo : EIATTR_FRAME_SIZE
	.align		4
.L_13:
        /*0054*/ 	.byte	0x04, 0x11
        /*0056*/ 	.short	(.L_15 - .L_14)
	.align		4
.L_14:
        /*0058*/ 	.word	index@(_Z33int8_weight_only_gemv_smem_cachedILb0ELb0EEvPKaPK6__halfPKfS4_PS2_ii)
        /*005c*/ 	.word	0x00000000


	//----- nvinfo : EIATTR_REGCOUNT
	.align		4
.L_15:
        /*0060*/ 	.byte	0x04, 0x2f
        /*0062*/ 	.short	(.L_17 - .L_16)
	.align		4
.L_16:
        /*0064*/ 	.word	index@(_Z21int8_weight_only_gemvILb1ELb1EEvPKaPK6__halfPKfS4_PS2_ii)
        /*0068*/ 	.word	0x00000020


	//----- nvinfo : EIATTR_FRAME_SIZE
	.align		4
.L_17:
        /*006c*/ 	.byte	0x04, 0x11
        /*006e*/ 	.short	(.L_19 - .L_18)
	.align		4
.L_18:
        /*0070*/ 	.word	index@(_Z21int8_weight_only_gemvILb1ELb1EEvPKaPK6__halfPKfS4_PS2_ii)
        /*0074*/ 	.word	0x00000000


	//----- nvinfo : EIATTR_REGCOUNT
	.align		4
.L_19:
        /*0078*/ 	.byte	0x04, 0x2f
        /*007a*/ 	.short	(.L_21 - .L_20)
	.align		4
.L_20:
        /*007c*/ 	.word	index@(_Z21int8_weight_only_gemvILb1ELb0EEvPKaPK6__halfPKfS4_PS2_ii)
        /*0080*/ 	.word	0x00000020


	//----- nvinfo : EIATTR_FRAME_SIZE
	.align		4
.L_21:
        /*0084*/ 	.byte	0x04, 0x11
        /*0086*/ 	.short	(.L_23 - .L_22)
	.align		4
.L_22:
        /*0088*/ 	.word	index@(_Z21int8_weight_only_gemvILb1ELb0EEvPKaPK6__halfPKfS4_PS2_ii)
        /*008c*/ 	.word	0x00000000


	//----- nvinfo : EIATTR_REGCOUNT
	.align		4
.L_23:
        /*0090*/ 	.byte	0x04, 0x2f
        /*0092*/ 	.short	(.L_25 - .L_24)
	.align		4
.L_24:
        /*0094*/ 	.word	index@(_Z21int8_weight_only_gemvILb0ELb1EEvPKaPK6__halfPKfS4_PS2_ii)
        /*0098*/ 	.word	0x0000001e


	//----- nvinfo : EIATTR_FRAME_SIZE
	.align		4
.L_25:
        /*009c*/ 	.byte	0x04, 0x11
        /*009e*/ 	.short	(.L_27 - .L_26)
	.align		4
.L_26:
        /*00a0*/ 	.word	index@(_Z21int8_weight_only_gemvILb0ELb1EEvPKaPK6__halfPKfS4_PS2_ii)
        /*00a4*/ 	.word	0x00000000


	//----- nvinfo : EIATTR_REGCOUNT
	.align		4
.L_27:
        /*00a8*/ 	.byte	0x04, 0x2f
        /*00aa*/ 	.short	(.L_29 - .L_28)
	.align		4
.L_28:
        /*00ac*/ 	.word	index@(_Z21int8_weight_only_gemvILb0ELb0EEvPKaPK6__halfPKfS4_PS2_ii)
        /*00b0*/ 	.word	0x0000001e


	//----- nvinfo : EIATTR_FRAME_SIZE
	.align		4
.L_29:
        /*00b4*/ 	.byte	0x04, 0x11
        /*00b6*/ 	.short	(.L_31 - .L_30)
	.align		4
.L_30:
        /*00b8*/ 	.word	index@(_Z21int8_weight_only_gemvILb0ELb0EEvPKaPK6__halfPKfS4_PS2_ii)
        /*00bc*/ 	.word	0x00000000


	//----- nvinfo : EIATTR_MIN_STACK_SIZE
	.align		4
.L_31:
        /*00c0*/ 	.byte	0x04, 0x12
        /*00c2*/ 	.short	(.L_33 - .L_32)
	.align		4
.L_32:
        /*00c4*/ 	.word	index@(_Z21int8_weight_only_gemvILb0ELb0EEvPKaPK6__halfPKfS4_PS2_ii)
        /*00c8*/ 	.word	0x00000000


	//----- nvinfo : EIATTR_MIN_STACK_SIZE
	.align		4
.L_33:
        /*00cc*/ 	.byte	0x04, 0x12
        /*00ce*/ 	.short	(.L_35 - .L_34)
	.align		4
.L_34:
        /*00d0*/ 	.word	index@(_Z21int8_weight_only_gemvILb0ELb1EEvPKaPK6__halfPKfS4_PS2_ii)
        /*00d4*/ 	.word	0x00000000


	//----- nvinfo : EIATTR_MIN_STACK_SIZE
	.align		4
.L_35:
        /*00d8*/ 	.byte	0x04, 0x12
        /*00da*/ 	.short	(.L_37 - .L_36)
	.align		4
.L_36:
        /*00dc*/ 	.word	index@(_Z21int8_weight_only_gemvILb1ELb0EEvPKaPK6__halfPKfS4_PS2_ii)
        /*00e0*/ 	.word	0x00000000


	//----- nvinfo : EIATTR_MIN_STACK_SIZE
	.align		4
.L_37:
        /*00e4*/ 	.byte	0x04, 0x12
        /*00e6*/ 	.short	(.L_39 - .L_38)
	.align		4
.L_38:
        /*00e8*/ 	.word	index@(_Z21int8_weight_only_gemvILb1ELb1EEvPKaPK6__halfPKfS4_PS2_ii)
        /*00ec*/ 	.word	0x00000000


	//----- nvinfo : EIATTR_MIN_STACK_SIZE
	.align		4
.L_39:
        /*00f0*/ 	.byte	0x04, 0x12
        /*00f2*/ 	.short	(.L_41 - .L_40)
	.align		4
.L_40:
        /*00f4*/ 	.word	index@(_Z33int8_weight_only_gemv_smem_cachedILb0ELb0EEvPKaPK6__halfPKfS4_PS2_ii)
        /*00f8*/ 	.word	0x00000000


	//----- nvinfo : EIATTR_MIN_STACK_SIZE
	.align		4
.L_41:
        /*00fc*/ 	.byte	0x04, 0x12
        /*00fe*/ 	.short	(.L_43 - .L_42)
	.align		4
.L_42:
        /*0100*/ 	.word	index@(_Z33int8_weight_only_gemv_smem_cachedILb0ELb1EEvPKaPK6__halfPKfS4_PS2_ii)
        /*0104*/ 	.word	0x00000000


	//----- nvinfo : EIATTR_MIN_STACK_SIZE
	.align		4
.L_43:
        /*0108*/ 	.byte	0x04, 0x12
        /*010a*/ 	.short	(.L_45 - .L_44)
	.align		4
.L_44:
        /*010c*/ 	.word	index@(_Z33int8_weight_only_gemv_smem_cachedILb1ELb0EEvPKaPK6__halfPKfS4_PS2_ii)
        /*0110*/ 	.word	0x00000000


	//----- nvinfo : EIATTR_MIN_STACK_SIZE
	.align		4
.L_45:
        /*0114*/ 	.byte	0x04, 0x12
        /*0116*/ 	.short	(.L_47 - .L_46)
	.align		4
.L_46:
        /*0118*/ 	.word	index@(_Z33int8_weight_only_gemv_smem_cachedILb1ELb1EEvPKaPK6__halfPKfS4_PS2_ii)
        /*011c*/ 	.word	0x00000000
.L_47:


//--------------------- .nv.compat                --------------------------
	.section	.nv.compat,"",@"SHT_CUDA_COMPAT_INFO"
	.align	4
        /*0000*/ 	.byte	0x02, 0x09, 0x00, 0x00, 0x02, 0x02, 0x01, 0x00, 0x02, 0x05, 0x05, 0x00, 0x03, 0x07, 0x01, 0x01
        /*0010*/ 	.byte	0x02, 0x03, 0x00, 0x00, 0x02, 0x06, 0x01, 0x00, 0x04, 0x0b, 0x08, 0x00, 0x09, 0x00, 0x00, 0x00
        /*0020*/ 	.byte	0x00, 0x00, 0x00, 0x00


//--------------------- .nv.info._Z21int8_weight_only_gemvILb0ELb0EEvPKaPK6__halfPKfS4_PS2_ii --------------------------
	.section	.nv.info._Z21int8_weight_only_gemvILb0ELb0EEvPKaPK6__halfPKfS4_PS2_ii,"",@"SHT_CUDA_INFO"
	.sectionflags	@""
	.align	4


	//----- nvinfo : EIATTR_CUDA_API_VERSION
	.align		4
        /*0000*/ 	.byte	0x04, 0x37
        /*0002*/ 	.short	(.L_49 - .L_48)
.L_48:
        /*0004*/ 	.word	0x00000082


	//----- nvinfo : EIATTR_KPARAM_INFO
	.align		4
.L_49:
        /*0008*/ 	.byte	0x04, 0x17
        /*000a*/ 	.short	(.L_51 - .L_50)
.L_50:
        /*000c*/ 	.word	0x00000000
        /*0010*/ 	.short	0x0006
        /*0012*/ 	.short	0x002c
        /*0014*/ 	.byte	0x00, 0xf0, 0x11, 0x00


	//----- nvinfo : EIATTR_KPARAM_INFO
	.align		4
.L_51:
        /*0018*/ 	.byte	0x04, 0x17
        /*001a*/ 	.short	(.L_53 - .L_52)
.L_52:
        /*001c*/ 	.word	0x00000000
        /*0020*/ 	.short	0x0005
        /*0022*/ 	.short	0x0028
        /*0024*/ 	.byte	0x00, 0xf0, 0x11, 0x00


	//----- nvinfo : EIATTR_KPARAM_INFO
	.align		4
.L_53:
        /*0028*/ 	.byte	0x04, 0x17
        /*002a*/ 	.short	(.L_55 - .L_54)
.L_54:
        /*002c*/ 	.word	0x00000000
        /*0030*/ 	.short	0x0004
        /*0032*/ 	.short	0x0020
        /*0034*/ 	.byte	0x00, 0xf5, 0x21, 0x00


	//----- nvinfo : EIATTR_KPARAM_INFO
	.align		4
.L_55:
        /*0038*/ 	.byte	0x04, 0x17
        /*003a*/ 	.short	(.L_57 - .L_56)
.L_56:
        /*003c*/ 	.word	0x00000000
        /*0040*/ 	.short	0x0003
        /*0042*/ 	.short	0x0018
        /*0044*/ 	.byte	0x00, 0xf5, 0x21, 0x00


	//----- nvinfo : EIATTR_KPARAM_INFO
	.align		4
.L_57:
        /*0048*/ 	.byte	0x04, 0x17
        /*004a*/ 	.short	(.L_59 - .L_58)
.L_58:
        /*004c*/ 	.word	0x00000000
        /*0050*/ 	.short	0x0002
        /*0052*/ 	.short	0x0010
        /*0054*/ 	.byte	0x00, 0xf5, 0x21, 0x00


	//----- nvinfo : EIATTR_KPARAM_INFO
	.align		4
.L_59:
        /*0058*/ 	.byte	0x04, 0x17
        /*005a*/ 	.short	(.L_61 - .L_60)
.L_60:
        /*005c*/ 	.word	0x00000000
        /*0060*/ 	.short	0x0001
        /*0062*/ 	.short	0x0008
        /*0064*/ 	.byte	0x00, 0xf5, 0x21, 0x00


	//----- nvinfo : EIATTR_KPARAM_INFO
	.align		4
.L_61:
        /*0068*/ 	.byte	0x04, 0x17
        /*006a*/ 	.short	(.L_63 - .L_62)
.L_62:
        /*006c*/ 	.word	0x00000000
        /*0070*/ 	.short	0x0000
        /*0072*/ 	.short	0x0000
        /*0074*/ 	.byte	0x00, 0xf5, 0x21, 0x00


	//----- nvinfo : EIATTR_SPARSE_MMA_MASK
	.align		4
.L_63:
        /*0078*/ 	.byte	0x03, 0x50
        /*007a*/ 	.short	0x0000


	//----- nvinfo : EIATTR_MAXREG_COUNT
	.align		4
        /*007c*/ 	.byte	0x03, 0x1b
        /*007e*/ 	.short	0x00ff


	//----- nvinfo : EIATTR_MERCURY_ISA_VERSION
	.align		4
        /*0080*/ 	.byte	0x03, 0x5f
        /*0082*/ 	.short	0x0101


	//----- nvinfo : EIATTR_COOP_GROUP_MASK_REGIDS
	.align		4
        /*0084*/ 	.byte	0x04, 0x29
        /*0086*/ 	.short	(.L_65 - .L_64)


	//   ....[0]....
.L_64:
        /*0088*/ 	.word	0xffffffff


	//   ....[1]....
        /*008c*/ 	.word	0xffffffff


	//   ....[2]....
        /*0090*/ 	.word	0xffffffff


	//   ....[3]....
        /*0094*/ 	.word	0xffffffff


	//   ....[4]....
        /*0098*/ 	.word	0xffffffff


	//----- nvinfo : EIATTR_COOP_GROUP_INSTR_OFFSETS
	.align		4
.L_65:
        /*009c*/ 	.byte	0x04, 0x28
        /*009e*/ 	.short	(.L_67 - .L_66)


	//   ....[0]....
.L_66:
        /*00a0*/ 	.word	0x00000e50


	//   ....[1]....
        /*00a4*/ 	.word	0x00000e80


	//   ....[2]....
        /*00a8*/ 	.word	0x00000ea0


	//   ....[3]....
        /*00ac*/ 	.word	0x00000ec0


	//   ....[4]....
        /*00b0*/ 	.word	0x00000ee0


	//----- nvinfo : EIATTR_VRC_CTA_INIT_COUNT
	.align		4
.L_67:
        /*00b4*/ 	.byte	0x02, 0x4a
	.zero		1
	.zero		1


	//----- nvinfo : EIATTR_EXIT_INSTR_OFFSETS
	.align		4
        /*00b8*/ 	.byte	0x04, 0x1c
        /*00ba*/ 	.short	(.L_69 - .L_68)


	//   ....[0]....
.L_68:
        /*00bc*/ 	.word	0x00000080


	//   ....[1]....
        /*00c0*/ 	.word	0x00000ef0


	//   ....[2]....
        /*00c4*/ 	.word	0x00000f60


	//----- nvinfo : EIATTR_CRS_STACK_SIZE
	.align		4
.L_69:
        /*00c8*/ 	.byte	0x04, 0x1e
        /*00ca*/ 	.short	(.L_71 - .L_70)
.L_70:
        /*00cc*/ 	.word	0x00000000


	//----- nvinfo : EIATTR_CBANK_PARAM_SIZE
	.align		4
.L_71:
        /*00d0*/ 	.byte	0x03, 0x19
        /*00d2*/ 	.short	0x0030


	//----- nvinfo : EIATTR_PARAM_CBANK
	.align		4
        /*00d4*/ 	.byte	0x04, 0x0a
        /*00d6*/ 	.short	(.L_73 - .L_72)
	.align		4
.L_72:
        /*00d8*/ 	.word	index@(.nv.constant0._Z21int8_weight_only_gemvILb0ELb0EEvPKaPK6__halfPKfS4_PS2_ii)
        /*00dc*/ 	.short	0x0380
        /*00de*/ 	.short	0x0030


	//----- nvinfo : EIATTR_SW_WAR
	.align		4
.L_73:
        /*00e0*/ 	.byte	0x04, 0x36
        /*00e2*/ 	.short	(.L_75 - .L_74)
.L_74:
        /*00e4*/ 	.word	0x00000008
.L_75:


//--------------------- .nv.info._Z21int8_weight_only_gemvILb0ELb1EEvPKaPK6__halfPKfS4_PS2_ii --------------------------
	.section	.nv.info._Z21int8_weight_only_gemvILb0ELb1EEvPKaPK6__halfPKfS4_PS2_ii,"",@"SHT_CUDA_INFO"
	.sectionflags	@""
	.align	4


	//----- nvinfo : EIATTR_CUDA_API_VERSION
	.align		4
        /*0000*/ 	.byte	0x04, 0x37
        /*0002*/ 	.short	(.L_77 - .L_76)
.L_76:
        /*0004*/ 	.word	0x00000082


	//----- nvinfo : EIATTR_KPARAM_INFO
	.align		4
.L_77:
        /*0008*/ 	.byte	0x04, 0x17
        /*000a*/ 	.short	(.L_79 - .L_78)
.L_78:
        /*000c*/ 	.word	0x00000000
        /*0010*/ 	.short	0x0006
        /*0012*/ 	.short	0x002c
        /*0014*/ 	.byte	0x00, 0xf0, 0x11, 0x00


	//----- nvinfo : EIATTR_KPARAM_INFO
	.align		4
.L_79:
        /*0018*/ 	.byte	0x04, 0x17
        /*001a*/ 	.short	(.L_81 - .L_80)
.L_80:
        /*001c*/ 	.word	0x00000000
        /*0020*/ 	.short	0x0005
        /*0022*/ 	.short	0x0028
        /*0024*/ 	.byte	0x00, 0xf0, 0x11, 0x00


	//----- nvinfo : EIATTR_KPARAM_INFO
	.align		4
.L_81:
        /*0028*/ 	.byte	0x04, 0x17
        /*002a*/ 	.short	(.L_83 - .L_82)
.L_82:
        /*002c*/ 	.word	0x00000000
        /*0030*/ 	.short	0x0004
        /*0032*/ 	.short	0x0020
        /*0034*/ 	.byte	0x00, 0xf5, 0x21, 0x00


	//----- nvinfo : EIATTR_KPARAM_INFO
	.align		4
.L_83:
        /*0038*/ 	.byte	0x04, 0x17
        /*003a*/ 	.short	(.L_85 - .L_84)
.L_84:
        /*003c*/ 	.word	0x00000000
        /*0040*/ 	.short	0x0003
        /*0042*/ 	.short	0x0018
        /*0044*/ 	.byte	0x00, 0xf5, 0x21, 0x00


	//----- nvinfo : EIATTR_KPARAM_INFO
	.align		4
.L_85:
        /*0048*/ 	.byte	0x04, 0x17
        /*004a*/ 	.short	(.L_87 - .L_86)
.L_86:
        /*004c*/ 	.word	0x00000000
        /*0050*/ 	.short	0x0002
        /*0052*/ 	.short	0x0010
        /*0054*/ 	.byte	0x00, 0xf5, 0x21, 0x00


	//----- nvinfo : EIATTR_KPARAM_INFO
	.align		4
.L_87:
        /*0058*/ 	.byte	0x04, 0x17
        /*005a*/ 	.short	(.L_89 - .L_88)
.L_88:
        /*005c*/ 	.word	0x00000000
        /*0060*/ 	.short	0x0001
        /*0062*/ 	.short	0x0008
        /*0064*/ 	.byte	0x00, 0xf5, 0x21, 0x00


	//----- nvinfo : EIATTR_KPARAM_INFO
	.align		4
.L_89:
        /*0068*/ 	.byte	0x04, 0x17
        /*006a*/ 	.short	(.L_91 - .L_90)
.L_90:
        /*006c*/ 	.word	0x00000000
        /*0070*/ 	.short	0x0000
        /*0072*/ 	.short	0x0000
        /*0074*/ 	.byte	0x00, 0xf5, 0x21, 0x00


	//----- nvinfo : EIATTR_SPARSE_MMA_MASK
	.align		4
.L_91:
        /*0078*/ 	.byte	0x03, 0x50
        /*007a*/ 	.short	0x0000


	//----- nvinfo : EIATTR_MAXREG_COUNT
	.align		4
        /*007c*/ 	.byte	0x03, 0x1b
        /*007e*/ 	.short	0x00ff


	//----- nvinfo : EIATTR_MERCURY_ISA_VERSION
	.align		4
        /*0080*/ 	.byte	0x03, 0x5f
        /*0082*/ 	.short	0x0101


	//----- nvinfo : EIATTR_COOP_GROUP_MASK_REGIDS
	.align		4
        /*0084*/ 	.byte	0x04, 0x29
        /*0086*/ 	.short	(.L_93 - .L_92)


	//   ....[0]....
.L_92:
        /*0088*/ 	.word	0xffffffff


	//   ....[1]....
        /*008c*/ 	.word	0xffffffff


	//   ....[2]....
        /*0090*/ 	.word	0xffffffff


	//   ....[3]....
        /*0094*/ 	.word	0xffffffff


	//   ....[4]....
        /*0098*/ 	.word	0xffffffff


	//----- nvinfo : EIATTR_COOP_GROUP_INSTR_OFFSETS
	.align		4
.L_93:
        /*009c*/ 	.byte	0x04, 0x28
        /*009e*/ 	.short	(.L_95 - .L_94)


	//   ....[0]....
.L_94:
        /*00a0*/ 	.word	0x00000e50


	//   ....[1]....
        /*00a4*/ 	.word	0x00000e80


	//   ....[2]....
        /*00a8*/ 	.word	0x00000ea0


	//   ....[3]....
        /*00ac*/ 	.word	0x00000ec0


	//   ....[4]....
        /*00b0*/ 	.word	0x00000ee0


	//----- nvinfo : EIATTR_VRC_CTA_INIT_COUNT
	.align		4
.L_95:
        /*00b4*/ 	.byte	0x02, 0x4a
	.zero		1
	.zero		1


	//----- nvinfo : EIATTR_EXIT_INSTR_OFFSETS
	.align		4
        /*00b8*/ 	.byte	0x04, 0x1c
        /*00ba*/ 	.short	(.L_97 - .L_96)


	//   ....[0]....
.L_96:
        /*00bc*/ 	.word	0x00000080


	//   ....[1]....
        /*00c0*/ 	.word	0x00000f00


	//   ....[2]....
        /*00c4*/ 	.word	0x00000fe0


	//----- nvinfo : EIATTR_CRS_STACK_SIZE
	.align		4
.L_97:
        /*00c8*/ 	.byte	0x04, 0x1e
        /*00ca*/ 	.short	(.L_99 - .L_98)
.L_98:
        /*00cc*/ 	.word	0x00000000


	//----- nvinfo : EIATTR_CBANK_PARAM_SIZE
	.align		4
.L_99:
        /*00d0*/ 	.byte	0x03, 0x19
        /*00d2*/ 	.short	0x0030


	//----- nvinfo : EIATTR_PARAM_CBANK
	.align		4
        /*00d4*/ 	.byte	0x04, 0x0a
        /*00d6*/ 	.short	(.L_101 - .L_100)
	.align		4
.L_100:
        /*00d8*/ 	.word	index@(.nv.constant0._Z21int8_weight_only_gemvILb0ELb1EEvPKaPK6__halfPKfS4_PS2_ii)
        /*00dc*/ 	.short	0x0380
        /*00de*/ 	.short	0x0030


	//----- nvinfo : EIATTR_SW_WAR
	.align		4
.L_101:
        /*00e0*/ 	.byte	0x04, 0x36
        /*00e2*/ 	.short	(.L_103 - .L_102)
.L_102:
        /*00e4*/ 	.word	0x00000008
.L_103:


//--------------------- .nv.info._Z21int8_weight_only_gemvILb1ELb0EEvPKaPK6__halfPKfS4_PS2_ii --------------------------
	.section	.nv.info._Z21int8_weight_only_gemvILb1ELb0EEvPKaPK6__halfPKfS4_PS2_ii,"",@"SHT_CUDA_INFO"
	.sectionflags	@""
	.align	4


	//----- nvinfo : EIATTR_CUDA_API_VERSION
	.align		4
        /*0000*/ 	.byte	0x04, 0x37
        /*0002*/ 	.short	(.L_105 - .L_104)
.L_104:
        /*0004*/ 	.word	0x00000082


	//----- nvinfo : EIATTR_KPARAM_INFO
	.align		4
.L_105:
        /*0008*/ 	.byte	0x04, 0x17
        /*000a*/ 	.short	(.L_107 - .L_106)
.L_106:
        /*000c*/ 	.word	0x00000000
        /*0010*/ 	.short	0x0006
        /*0012*/ 	.short	0x002c
        /*0014*/ 	.byte	0x00, 0xf0, 0x11, 0x00


	//----- nvinfo : EIATTR_KPARAM_INFO
	.align		4
.L_107:
        /*0018*/ 	.byte	0x04, 0x17
        /*001a*/ 	.short	(.L_109 - .L_108)
.L_108:
        /*001c*/ 	.word	0x00000000
        /*0020*/ 	.short	0x0005
        /*0022*/ 	.short	0x0028
        /*0024*/ 	.byte	0x00, 0xf0, 0x11, 0x00


	//----- nvinfo : EIATTR_KPARAM_INFO
	.align		4
.L_109:
        /*0028*/ 	.byte	0x04, 0x17
        /*002a*/ 	.short	(.L_111 - .L_110)
.L_110:
        /*002c*/ 	.word	0x00000000
        /*0030*/ 	.short	0x0004
        /*0032*/ 	.short	0x0020
        /*0034*/ 	.byte	0x00, 0xf5, 0x21, 0x00


	//----- nvinfo : EIATTR_KPARAM_INFO
	.align		4
.L_111:
        /*0038*/ 	.byte	0x04, 0x17
        /*003a*/ 	.short	(.L_113 - .L_112)
.L_112:
        /*003c*/ 	.word	0x00000000
        /*0040*/ 	.short	0x0003
        /*0042*/ 	.short	0x0018
        /*0044*/ 	.byte	0x00, 0xf5, 0x21, 0x00


	//----- nvinfo : EIATTR_KPARAM_INFO
	.align		4
.L_113:
        /*0048*/ 	.byte	0x04, 0x17
        /*004a*/ 	.short	(.L_115 - .L_114)
.L_114:
        /*004c*/ 	.word	0x00000000
        /*0050*/ 	.short	0x0002
        /*0052*/ 	.short	0x0010
        /*0054*/ 	.byte	0x00, 0xf5, 0x21, 0x00


	//----- nvinfo : EIATTR_KPARAM_INFO
	.align		4
.L_115:
        /*0058*/ 	.byte	0x04, 0x17
        /*005a*/ 	.short	(.L_117 - .L_116)
.L_116:
        /*005c*/ 	.word	0x00000000
        /*0060*/ 	.short	0x0001
        /*0062*/ 	.short	0x0008
        /*0064*/ 	.byte	0x00, 0xf5, 0x21, 0x00


	//----- nvinfo : EIATTR_KPARAM_INFO
	.align		4
.L_117:
        /*0068*/ 	.byte	0x04, 0x17
        /*006a*/ 	.short	(.L_119 - .L_118)
.L_118:
        /*006c*/ 	.word	0x00000000
        /*0070*/ 	.short	0x0000
        /*0072*/ 	.short	0x0000
        /*0074*/ 	.byte	0x00, 0xf5, 0x21, 0x00


	//----- nvinfo : EIATTR_SPARSE_MMA_MASK
	.align		4
.L_119:
        /*0078*/ 	.byte	0x03, 0x50
        /*007a*/ 	.short	0x0000


	//----- nvinfo : EIATTR_MAXREG_COUNT
	.align		4
        /*007c*/ 	.byte	0x03, 0x1b
        /*007e*/ 	.short	0x00ff


	//----- nvinfo : EIATTR_MERCURY_ISA_VERSION
	.align		4
        /*0080*/ 	.byte	0x03, 0x5f
        /*0082*/ 	.short	0x0101


	//----- nvinfo : EIATTR_COOP_GROUP_MASK_REGIDS
	.align		4
        /*0084*/ 	.byte	0x04, 0x29
        /*0086*/ 	.short	(.L_121 - .L_120)


	//   ....[0]....
.L_120:
        /*0088*/ 	.word	0xffffffff


	//   ....[1]....
        /*008c*/ 	.word	0xffffffff


	//   ....[2]....
        /*0090*/ 	.word	0xffffffff


	//   ....[3]....
        /*0094*/ 	.word	0xffffffff


	//   ....[4]....
        /*0098*/ 	.word	0xffffffff


	//----- nvinfo : EIATTR_COOP_GROUP_INSTR_OFFSETS
	.align		4
.L_121:
        /*009c*/ 	.byte	0x04, 0x28
        /*009e*/ 	.short	(.L_123 - .L_122)


	//   ....[0]....
.L_122:
        /*00a0*/ 	.word	0x00000e90


	//   ....[1]....
        /*00a4*/ 	.word	0x00000ec0


	//   ....[2]....
        /*00a8*/ 	.word	0x00000ee0


	//   ....[3]....
        /*00ac*/ 	.word	0x00000f00


	//   ....[4]....
        /*00b0*/ 	.word	0x00000f20


	//----- nvinfo : EIATTR_VRC_CTA_INIT_COUNT
	.align		4
.L_123:
        /*00b4*/ 	.byte	0x02, 0x4a
	.zero		1
	.zero		1


	//----- nvinfo : EIATTR_EXIT_INSTR_OFFSETS
	.align		4
        /*00b8*/ 	.byte	0x04, 0x1c
        /*00ba*/ 	.short	(.L_125 - .L_124)


	//   ....[0]....
.L_124:
        /*00bc*/ 	.word	0x00000080


	//   ....[1]....
        /*00c0*/ 	.word	0x00000f30


	//   ....[2]....
        /*00c4*/ 	.word	0x00000fa0


	//----- nvinfo : EIATTR_CRS_STACK_SIZE
	.align		4
.L_125:
        /*00c8*/ 	.byte	0x04, 0x1e
        /*00ca*/ 	.short	(.L_127 - .L_126)
.L_126:
        /*00cc*/ 	.word	0x00000000


	//----- nvinfo : EIATTR_CBANK_PARAM_SIZE
	.align		4
.L_127:
        /*00d0*/ 	.byte	0x03, 0x19
        /*00d2*/ 	.short	0x0030


	//----- nvinfo : EIATTR_PARAM_CBANK
	.align		4
        /*00d4*/ 	.byte	0x04, 0x0a
        /*00d6*/ 	.short	(.L_129 - .L_128)
	.align		4
.L_128:
        /*00d8*/ 	.word	index@(.nv.constant0._Z21int8_weight_only_gemvILb1ELb0EEvPKaPK6__halfPKfS4_PS2_ii)
        /*00dc*/ 	.short	0x0380
        /*00de*/ 	.short	0x0030


	//----- nvinfo : EIATTR_SW_WAR
	.align		4
.L_129:
        /*00e0*/ 	.byte	0x04, 0x36
        /*00e2*/ 	.short	(.L_131 - .L_130)
.L_130:
        /*00e4*/ 	.word	0x00000008
.L_131:


//--------------------- .nv.info._Z21int8_weight_only_gemvILb1ELb1EEvPKaPK6__halfPKfS4_PS2_ii --------------------------
	.section	.nv.info._Z21int8_weight_only_gemvILb1ELb1EEvPKaPK6__halfPKfS4_PS2_ii,"",@"SHT_CUDA_INFO"
	.sectionflags	@""
	.align	4


	//----- nvinfo : EIATTR_CUDA_API_VERSION
	.align		4
        /*0000*/ 	.byte	0x04, 0x37
        /*0002*/ 	.short	(.L_133 - .L_132)
.L_132:
        /*0004*/ 	.word	0x00000082


	//----- nvinfo : EIATTR_KPARAM_INFO
	.align		4
.L_133:
        /*0008*/ 	.byte	0x04, 0x17
        /*000a*/ 	.short	(.L_135 - .L_134)
.L_134:
        /*000c*/ 	.word	0x00000000
        /*0010*/ 	.short	0x0006
        /*0012*/ 	.short	0x002c
        /*0014*/ 	.byte	0x00, 0xf0, 0x11, 0x00


	//----- nvinfo : EIATTR_KPARAM_INFO
	.align		4
.L_135:
        /*0018*/ 	.byte	0x04, 0x17
        /*001a*/ 	.short	(.L_137 - .L_136)
.L_136:
        /*001c*/ 	.word	0x00000000
        /*0020*/ 	.short	0x0005
        /*0022*/ 	.short	0x0028
        /*0024*/ 	.byte	0x00, 0xf0, 0x11, 0x00


	//----- nvinfo : EIATTR_KPARAM_INFO
	.align		4
.L_137:
        /*0028*/ 	.byte	0x04, 0x17
        /*002a*/ 	.short	(.L_139 - .L_138)
.L_138:
        /*002c*/ 	.word	0x00000000
        /*0030*/ 	.short	0x0004
        /*0032*/ 	.short	0x0020
        /*0034*/ 	.byte	0x00, 0xf5, 0x21, 0x00


	//----- nvinfo : EIATTR_KPARAM_INFO
	.align		4
.L_139:
        /*0038*/ 	.byte	0x04, 0x17
        /*003a*/ 	.short	(.L_141 - .L_140)
.L_140:
        /*003c*/ 	.word	0x00000000
        /*0040*/ 	.short	0x0003
        /*0042*/ 	.short	0x0018
        /*0044*/ 	.byte	0x00, 0xf5, 0x21, 0x00


	//----- nvinfo : EIATTR_KPARAM_INFO
	.align		4
.L_141:
        /*0048*/ 	.byte	0x04, 0x17
        /*004a*/ 	.short	(.L_143 - .L_142)
.L_142:
        /*004c*/ 	.word	0x00000000
        /*0050*/ 	.short	0x0002
        /*0052*/ 	.short	0x0010
        /*0054*/ 	.byte	0x00, 0xf5, 0x21, 0x00


	//----- nvinfo : EIATTR_KPARAM_INFO
	.align		4
.L_143:
        /*0058*/ 	.byte	0x04, 0x17
        /*005a*/ 	.short	(.L_145 - .L_144)
.L_144:
        /*005c*/ 	.word	0x00000000
        /*0060*/ 	.short	0x0001
        /*0062*/ 	.short	0x0008
        /*0064*/ 	.byte	0x00, 0xf5, 0x21, 0x00


	//----- nvinfo : EIATTR_KPARAM_INFO
	.align		4
.L_145:
        /*0068*/ 	.byte	0x04, 0x17
        /*006a*/ 	.short	(.L_147 - .L_146)
.L_146:
        /*006c*/ 	.word	0x00000000
        /*0070*/ 	.short	0x0000
        /*0072*/ 	.short	0x0000
        /*0074*/ 	.byte	0x00, 0xf5, 0x21, 0x00


	//----- nvinfo : EIATTR_SPARSE_MMA_MASK
	.align		4
.L_147:
        /*0078*/ 	.byte	0x03, 0x50
        /*007a*/ 	.short	0x0000


	//----- nvinfo : EIATTR_MAXREG_COUNT
	.align		4
        /*007c*/ 	.byte	0x03, 0x1b
        /*007e*/ 	.short	0x00ff


	//----- nvinfo : EIATTR_MERCURY_ISA_VERSION
	.align		4
        /*0080*/ 	.byte	0x03, 0x5f
        /*0082*/ 	.short	0x0101


	//----- nvinfo : EIATTR_COOP_GROUP_MASK_REGIDS
	.align		4
        /*0084*/ 	.byte	0x04, 0x29
        /*0086*/ 	.short	(.L_149 - .L_148)


	//   ....[0]....
.L_148:
        /*0088*/ 	.word	0xffffffff


	//   ....[1]....
        /*008c*/ 	.word	0xffffffff


	//   ....[2]....
        /*0090*/ 	.word	0xffffffff


	//   ....[3]....
        /*0094*/ 	.word	0xffffffff


	//   ....[4]....
        /*0098*/ 	.word	0xffffffff


	//----- nvinfo : EIATTR_COOP_GROUP_INSTR_OFFSETS
	.align		4
.L_149:
        /*009c*/ 	.byte	0x04, 0x28
        /*009e*/ 	.short	(.L_151 - .L_150)


	//   ....[0]....
.L_150:
        /*00a0*/ 	.word	0x00000e90


	//   ....[1]....
        /*00a4*/ 	.word	0x00000ec0


	//   ....[2]....
        /*00a8*/ 	.word	0x00000ee0


	//   ....[3]....
        /*00ac*/ 	.word	0x00000f00


	//   ....[4]....
        /*00b0*/ 	.word	0x00000f20


	//----- nvinfo : EIATTR_VRC_CTA_INIT_COUNT
	.align		4
.L_151:
        /*00b4*/ 	.byte	0x02, 0x4a
	.zero		1
	.zero		1


	//----- nvinfo : EIATTR_EXIT_INSTR_OFFSETS
	.align		4
        /*00b8*/ 	.byte	0x04, 0x1c
        /*00ba*/ 	.short	(.L_153 - .L_152)


	//   ....[0]....
.L_152:
        /*00bc*/ 	.word	0x00000080


	//   ....[1]....
        /*00c0*/ 	.word	0x00000f40


	//   ....[2]....
        /*00c4*/ 	.word	0x00001020


	//----- nvinfo : EIATTR_CRS_STACK_SIZE
	.align		4
.L_153:
        /*00c8*/ 	.byte	0x04, 0x1e
        /*00ca*/ 	.short	(.L_155 - .L_154)
.L_154:
        /*00cc*/ 	.word	0x00000000


	//----- nvinfo : EIATTR_CBANK_PARAM_SIZE
	.align		4
.L_155:
        /*00d0*/ 	.byte	0x03, 0x19
        /*00d2*/ 	.short	0x0030


	//----- nvinfo : EIATTR_PARAM_CBANK
	.align		4
        /*00d4*/ 	.byte	0x04, 0x0a
        /*00d6*/ 	.short	(.L_157 - .L_156)
	.align		4
.L_156:
        /*00d8*/ 	.word	index@(.nv.constant0._Z21int8_weight_only_gemvILb1ELb1EEvPKaPK6__halfPKfS4_PS2_ii)
        /*00dc*/ 	.short	0x0380
        /*00de*/ 	.short	0x0030


	//----- nvinfo : EIATTR_SW_WAR
	.align		4
.L_157:
        /*00e0*/ 	.byte	0x04, 0x36
        /*00e2*/ 	.short	(.L_159 - .L_158)
.L_158:
        /*00e4*/ 	.word	0x00000008
.L_159:


//--------------------- .nv.info._Z33int8_weight_only_gemv_smem_cachedILb0ELb0EEvPKaPK6__halfPKfS4_PS2_ii --------------------------
	.section	.nv.info._Z33int8_weight_only_gemv_smem_cachedILb0ELb0EEvPKaPK6__halfPKfS4_PS2_ii,"",@"SHT_CUDA_INFO"
	.sectionflags	@""
	.align	4


	//----- nvinfo : EIATTR_CUDA_API_VERSION
	.align		4
        /*0000*/ 	.byte	0x04, 0x37
        /*0002*/ 	.short	(.L_161 - .L_160)
.L_160:
        /*0004*/ 	.word	0x00000082


	//----- nvinfo : EIATTR_KPARAM_INFO
	.align		4
.L_161:
        /*0008*/ 	.byte	0x04, 0x17
        /*000a*/ 	.short	(.L_163 - .L_162)
.L_162:
        /*000c*/ 	.word	0x00000000
        /*0010*/ 	.short	0x0006
        /*0012*/ 	.short	0x002c
        /*0014*/ 	.byte	0x00, 0xf0, 0x11, 0x00


	//----- nvinfo : EIATTR_KPARAM_INFO
	.align		4
.L_163:
        /*0018*/ 	.byte	0x04, 0x17
        /*001a*/ 	.short	(.L_165 - .L_164)
.L_164:
        /*001c*/ 	.word	0x00000000
        /*0020*/ 	.short	0x0005
        /*0022*/ 	.short	0x0028
        /*0024*/ 	.byte	0x00, 0xf0, 0x11, 0x00


	//----- nvinfo : EIATTR_KPARAM_INFO
	.align		4
.L_165:
        /*0028*/ 	.byte	0x04, 0x17
        /*002a*/ 	.short	(.L_167 - .L_166)
.L_166:
        /*002c*/ 	.word	0x00000000
        /*0030*/ 	.short	0x0004
        /*0032*/ 	.short	0x0020
        /*0034*/ 	.byte	0x00, 0xf5, 0x21, 0x00


	//----- nvinfo : EIATTR_KPARAM_INFO
	.align		4
.L_167:
        /*0038*/ 	.byte	0x04, 0x17
        /*003a*/ 	.short	(.L_169 - .L_168)
.L_168:
        /*003c*/ 	.word	0x00000000
        /*0040*/ 	.short	0x0003
        /*0042*/ 	.short	0x0018
        /*0044*/ 	.byte	0x00, 0xf5, 0x21, 0x00


	//----- nvinfo : EIATTR_KPARAM_INFO
	.align		4
.L_169:
        /*0048*/ 	.byte	0x04, 0x17
        /*004a*/ 	.short	(.L_171 - .L_170)
.L_170:
        /*004c*/ 	.word	0x00000000
        /*0050*/ 	.short	0x0002
        /*0052*/ 	.short	0x0010
        /*0054*/ 	.byte	0x00, 0xf5, 0x21, 0x00


	//----- nvinfo : EIATTR_KPARAM_INFO
	.align		4
.L_171:
        /*0058*/ 	.byte	0x04, 0x17
        /*005a*/ 	.short	(.L_173 - .L_172)
.L_172:
        /*005c*/ 	.word	0x00000000
        /*0060*/ 	.short	0x0001
        /*0062*/ 	.short	0x0008
        /*0064*/ 	.byte	0x00, 0xf5, 0x21, 0x00


	//----- nvinfo : EIATTR_KPARAM_INFO
	.align		4
.L_173:
        /*0068*/ 	.byte	0x04, 0x17
        /*006a*/ 	.short	(.L_175 - .L_174)
.L_174:
        /*006c*/ 	.word	0x00000000
        /*0070*/ 	.short	0x0000
        /*0072*/ 	.short	0x0000
        /*0074*/ 	.byte	0x00, 0xf5, 0x21, 0x00


	//----- nvinfo : EIATTR_SPARSE_MMA_MASK
	.align		4
.L_175:
        /*0078*/ 	.byte	0x03, 0x50
        /*007a*/ 	.short	0x0000


	//----- nvinfo : EIATTR_MAXREG_COUNT
	.align		4
        /*007c*/ 	.byte	0x03, 0x1b
        /*007e*/ 	.short	0x00ff


	//----- nvinfo : EIATTR_NUM_BARRIERS
	.align		4
        /*0080*/ 	.byte	0x02, 0x4c
        /*0082*/ 	.byte	0x01
	.zero		1


	//----- nvinfo : EIATTR_MERCURY_ISA_VERSION
	.align		4
        /*0084*/ 	.byte	0x03, 0x5f
        /*0086*/ 	.short	0x0101


	//----- nvinfo : EIATTR_COOP_GROUP_MASK_REGIDS
	.align		4
        /*0088*/ 	.byte	0x04, 0x29
        /*008a*/ 	.short	(.L_177 - .L_176)


	//   ....[0]....
.L_176:
        /*008c*/ 	.word	0xffffffff


	//   ....[1]....
        /*0090*/ 	.word	0xffffffff


	//   ....[2]....
        /*0094*/ 	.word	0xffffffff


	//   ....[3]....
        /*0098*/ 	.word	0xffffffff


	//   ....[4]....
        /*009c*/ 	.word	0xffffffff


	//----- nvinfo : EIATTR_COOP_GROUP_INSTR_OFFSETS
	.align		4
.L_177:
        /*00a0*/ 	.byte	0x04, 0x28
        /*00a2*/ 	.short	(.L_179 - .L_178)


	//   ....[0]....
.L_178:
        /*00a4*/ 	.word	0x00001380


	//   ....[1]....
        /*00a8*/ 	.word	0x000013b0


	//   ....[2]....
        /*00ac*/ 	.word	0x000013d0


	//   ....[3]....
        /*00b0*/ 	.word	0x000013f0


	//   ....[4]....
        /*00b4*/ 	.word	0x00001410


	//----- nvinfo : EIATTR_VRC_CTA_INIT_COUNT
	.align		4
.L_179:
        /*00b8*/ 	.byte	0x02, 0x4a
	.zero		1
	.zero		1


	//----- nvinfo : EIATTR_EXIT_INSTR_OFFSETS
	.align		4
        /*00bc*/ 	.byte	0x04, 0x1c
        /*00be*/ 	.short	(.L_181 - .L_180)


	//   ....[0]....
.L_180:
        /*00c0*/ 	.word	0x00000590


	//   ....[1]....
        /*00c4*/ 	.word	0x00001420


	//   ....[2]....
        /*00c8*/ 	.word	0x00001490


	//----- nvinfo : EIATTR_CRS_STACK_SIZE
	.align		4
.L_181:
        /*00cc*/ 	.byte	0x04, 0x1e
        /*00ce*/ 	.short	(.L_183 - .L_182)
.L_182:
        /*00d0*/ 	.word	0x00000000


	//----- nvinfo : EIATTR_CBANK_PARAM_SIZE
	.align		4
.L_183:
        /*00d4*/ 	.byte	0x03, 0x19
        /*00d6*/ 	.short	0x0030


	//----- nvinfo : EIATTR_PARAM_CBANK
	.align		4
        /*00d8*/ 	.byte	0x04, 0x0a
        /*00da*/ 	.short	(.L_185 - .L_184)
	.align		4
.L_184:
        /*00dc*/ 	.word	index@(.nv.constant0._Z33int8_weight_only_gemv_smem_cachedILb0ELb0EEvPKaPK6__halfPKfS4_PS2_ii)
        /*00e0*/ 	.short	0x0380
        /*00e2*/ 	.short	0x0030


	//----- nvinfo : EIATTR_SW_WAR
	.align		4
.L_185:
        /*00e4*/ 	.byte	0x04, 0x36
        /*00e6*/ 	.short	(.L_187 - .L_186)
.L_186:
        /*00e8*/ 	.word	0x00000008
.L_187:


//--------------------- .nv.info._Z33int8_weight_only_gemv_smem_cachedILb0ELb1EEvPKaPK6__halfPKfS4_PS2_ii --------------------------
	.section	.nv.info._Z33int8_weight_only_gemv_smem_cachedILb0ELb1EEvPKaPK6__halfPKfS4_PS2_ii,"",@"SHT_CUDA_INFO"
	.sectionflags	@""
	.align	4


	//----- nvinfo : EIATTR_CUDA_API_VERSION
	.align		4
        /*0000*/ 	.byte	0x04, 0x37
        /*0002*/ 	.short	(.L_189 - .L_188)
.L_188:
        /*0004*/ 	.word	0x00000082


	//----- nvinfo : EIATTR_KPARAM_INFO
	.align		4
.L_189:
        /*0008*/ 	.byte	0x04, 0x17
        /*000a*/ 	.short	(.L_191 - .L_190)
.L_190:
        /*000c*/ 	.word	0x00000000
        /*0010*/ 	.short	0x0006
        /*0012*/ 	.short	0x002c
        /*0014*/ 	.byte	0x00, 0xf0, 0x11, 0x00


	//----- nvinfo : EIATTR_KPARAM_INFO
	.align		4
.L_191:
        /*0018*/ 	.byte	0x04, 0x17
        /*001a*/ 	.short	(.L_193 - .L_192)
.L_192:
        /*001c*/ 	.word	0x00000000
        /*0020*/ 	.short	0x0005
        /*0022*/ 	.short	0x0028
        /*0024*/ 	.byte	0x00, 0xf0, 0x11, 0x00


	//----- nvinfo : EIATTR_KPARAM_INFO
	.align		4
.L_193:
        /*0028*/ 	.byte	0x04, 0x17
        /*002a*/ 	.short	(.L_195 - .L_194)
.L_194:
        /*002c*/ 	.word	0x00000000
        /*0030*/ 	.short	0x0004
        /*0032*/ 	.short	0x0020
        /*0034*/ 	.byte	0x00, 0xf5, 0x21, 0x00


	//----- nvinfo : EIATTR_KPARAM_INFO
	.align		4
.L_195:
        /*0038*/ 	.byte	0x04, 0x17
        /*003a*/ 	.short	(.L_197 - .L_196)
.L_196:
        /*003c*/ 	.word	0x00000000
        /*0040*/ 	.short	0x0003
        /*0042*/ 	.short	0x0018
        /*0044*/ 	.byte	0x00, 0xf5, 0x21, 0x00


	//----- nvinfo : EIATTR_KPARAM_INFO
	.align		4
.L_197:
        /*0048*/ 	.byte	0x04, 0x17
        /*004a*/ 	.short	(.L_199 - .L_198)
.L_198:
        /*004c*/ 	.word	0x00000000
        /*0050*/ 	.short	0x0002
        /*0052*/ 	.short	0x0010
        /*0054*/ 	.byte	0x00, 0xf5, 0x21, 0x00


	//----- nvinfo : EIATTR_KPARAM_INFO
	.align		4
.L_199:
        /*0058*/ 	.byte	0x04, 0x17
        /*005a*/ 	.short	(.L_201 - .L_200)
.L_200:
        /*005c*/ 	.word	0x00000000
        /*0060*/ 	.short	0x0001
        /*0062*/ 	.short	0x0008
        /*0064*/ 	.byte	0x00, 0xf5, 0x21, 0x00


	//----- nvinfo : EIATTR_KPARAM_INFO
	.align		4
.L_201:
        /*0068*/ 	.byte	0x04, 0x17
        /*006a*/ 	.short	(.L_203 - .L_202)
.L_202:
        /*006c*/ 	.word	0x00000000
        /*0070*/ 	.short	0x0000
        /*0072*/ 	.short	0x0000
        /*0074*/ 	.byte	0x00, 0xf5, 0x21, 0x00


	//----- nvinfo : EIATTR_SPARSE_MMA_MASK
	.align		4
.L_203:
        /*0078*/ 	.byte	0x03, 0x50
        /*007a*/ 	.short	0x0000


	//----- nvinfo : EIATTR_MAXREG_COUNT
	.align		4
        /*007c*/ 	.byte	0x03, 0x1b
        /*007e*/ 	.short	0x00ff


	//----- nvinfo : EIATTR_NUM_BARRIERS
	.align		4
        /*0080*/ 	.byte	0x02, 0x4c
        /*0082*/ 	.byte	0x01
	.zero		1


	//----- nvinfo : EIATTR_MERCURY_ISA_VERSION
	.align		4
        /*0084*/ 	.byte	0x03, 0x5f
        /*0086*/ 	.short	0x0101


	//----- nvinfo : EIATTR_COOP_GROUP_MASK_REGIDS
	.align		4
        /*0088*/ 	.byte	0x04, 0x29
        /*008a*/ 	.short	(.L_205 - .L_204)


	//   ....[0]....
.L_204:
        /*008c*/ 	.word	0xffffffff


	//   ....[1]....
        /*0090*/ 	.word	0xffffffff


	//   ....[2]....
        /*0094*/ 	.word	0xffffffff


	//   ....[3]....
        /*0098*/ 	.word	0xffffffff


	//   ....[4]....
        /*009c*/ 	.word	0xffffffff


	//----- nvinfo : EIATTR_COOP_GROUP_INSTR_OFFSETS
	.align		4
.L_205:
        /*00a0*/ 	.byte	0x04, 0x28
        /*00a2*/ 	.short	(.L_207 - .L_206)


	//   ....[0]....
.L_206:
        /*00a4*/ 	.word	0x00001380


	//   ....[1]....
        /*00a8*/ 	.word	0x000013b0


	//   ....[2]....
        /*00ac*/ 	.word	0x000013d0


	//   ....[3]....
        /*00b0*/ 	.word	0x000013f0


	//   ....[4]....
        /*00b4*/ 	.word	0x00001410


	//----- nvinfo : EIATTR_VRC_CTA_INIT_COUNT
	.align		4
.L_207:
        /*00b8*/ 	.byte	0x02, 0x4a
	.zero		1
	.zero		1


	//----- nvinfo : EIATTR_EXIT_INSTR_OFFSETS
	.align		4
        /*00bc*/ 	.byte	0x04, 0x1c
        /*00be*/ 	.short	(.L_209 - .L_208)


	//   ....[0]....
.L_208:
        /*00c0*/ 	.word	0x00000590


	//   ....[1]....
        /*00c4*/ 	.word	0x00001430


	//   ....[2]....
        /*00c8*/ 	.word	0x00001510


	//----- nvinfo : EIATTR_CRS_STACK_SIZE
	.align		4
.L_209:
        /*00cc*/ 	.byte	0x04, 0x1e
        /*00ce*/ 	.short	(.L_211 - .L_210)
.L_210:
        /*00d0*/ 	.word	0x00000000


	//----- nvinfo : EIATTR_CBANK_PARAM_SIZE
	.align		4
.L_211:
        /*00d4*/ 	.byte	0x03, 0x19
        /*00d6*/ 	.short	0x0030


	//----- nvinfo : EIATTR_PARAM_CBANK
	.align		4
        /*00d8*/ 	.byte	0x04, 0x0a
        /*00da*/ 	.short	(.L_213 - .L_212)
	.align		4
.L_212:
        /*00dc*/ 	.word	index@(.nv.constant0._Z33int8_weight_only_gemv_smem_cachedILb0ELb1EEvPKaPK6__halfPKfS4_PS2_ii)
        /*00e0*/ 	.short	0x0380
        /*00e2*/ 	.short	0x0030


	//----- nvinfo : EIATTR_SW_WAR
	.align		4
.L_213:
        /*00e4*/ 	.byte	0x04, 0x36
        /*00e6*/ 	.short	(.L_215 - .L_214)
.L_214:
        /*00e8*/ 	.word	0x00000008
.L_215:


//--------------------- .nv.info._Z33int8_weight_only_gemv_smem_cachedILb1ELb0EEvPKaPK6__halfPKfS4_PS2_ii --------------------------
	.section	.nv.info._Z33int8_weight_only_gemv_smem_cachedILb1ELb0EEvPKaPK6__halfPKfS4_PS2_ii,"",@"SHT_CUDA_INFO"
	.sectionflags	@""
	.align	4


	//----- nvinfo : EIATTR_CUDA_API_VERSION
	.align		4
        /*0000*/ 	.byte	0x04, 0x37
        /*0002*/ 	.short	(.L_217 - .L_216)
.L_216:
        /*0004*/ 	.word	0x00000082


	//----- nvinfo : EIATTR_KPARAM_INFO
	.align		4
.L_217:
        /*0008*/ 	.byte	0x04, 0x17
        /*000a*/ 	.short	(.L_219 - .L_218)
.L_218:
        /*000c*/ 	.word	0x00000000
        /*0010*/ 	.short	0x0006
        /*0012*/ 	.short	0x002c
        /*0014*/ 	.byte	0x00, 0xf0, 0x11, 0x00


	//----- nvinfo : EIATTR_KPARAM_INFO
	.align		4
.L_219:
        /*0018*/ 	.byte	0x04, 0x17
        /*001a*/ 	.short	(.L_221 - .L_220)
.L_220:
        /*001c*/ 	.word	0x00000000
        /*0020*/ 	.short	0x0005
        /*0022*/ 	.short	0x0028
        /*0024*/ 	.byte	0x00, 0xf0, 0x11, 0x00


	//----- nvinfo : EIATTR_KPARAM_INFO
	.align		4
.L_221:
        /*0028*/ 	.byte	0x04, 0x17
        /*002a*/ 	.short	(.L_223 - .L_222)
.L_222:
        /*002c*/ 	.word	0x00000000
        /*0030*/ 	.short	0x0004
        /*0032*/ 	.short	0x0020
        /*0034*/ 	.byte	0x00, 0xf5, 0x21, 0x00


	//----- nvinfo : EIATTR_KPARAM_INFO
	.align		4
.L_223:
        /*0038*/ 	.byte	0x04, 0x17
        /*003a*/ 	.short	(.L_225 - .L_224)
.L_224:
        /*003c*/ 	.word	0x00000000
        /*0040*/ 	.short	0x0003
        /*0042*/ 	.short	0x0018
        /*0044*/ 	.byte	0x00, 0xf5, 0x21, 0x00


	//----- nvinfo : EIATTR_KPARAM_INFO
	.align		4
.L_225:
        /*0048*/ 	.byte	0x04, 0x17
        /*004a*/ 	.short	(.L_227 - .L_226)
.L_226:
        /*004c*/ 	.word	0x00000000
        /*0050*/ 	.short	0x0002
        /*0052*/ 	.short	0x0010
        /*0054*/ 	.byte	0x00, 0xf5, 0x21, 0x00


	//----- nvinfo : EIATTR_KPARAM_INFO
	.align		4
.L_227:
        /*0058*/ 	.byte	0x04, 0x17
        /*005a*/ 	.short	(.L_229 - .L_228)
.L_228:
        /*005c*/ 	.word	0x00000000
        /*0060*/ 	.short	0x0001
        /*0062*/ 	.short	0x0008
        /*0064*/ 	.byte	0x00, 0xf5, 0x21, 0x00


	//----- nvinfo : EIATTR_KPARAM_INFO
	.align		4
.L_229:
        /*0068*/ 	.byte	0x04, 0x17
        /*006a*/ 	.short	(.L_231 - .L_230)
.L_230:
        /*006c*/ 	.word	0x00000000
        /*0070*/ 	.short	0x0000
        /*0072*/ 	.short	0x0000
        /*0074*/ 	.byte	0x00, 0xf5, 0x21, 0x00


	//----- nvinfo : EIATTR_SPARSE_MMA_MASK
	.align		4
.L_231:
        /*0078*/ 	.byte	0x03, 0x50
        /*007a*/ 	.short	0x0000


	//----- nvinfo : EIATTR_MAXREG_COUNT
	.align		4
        /*007c*/ 	.byte	0x03, 0x1b
        /*007e*/ 	.short	0x00ff


	//----- nvinfo : EIATTR_NUM_BARRIERS
	.align		4
        /*0080*/ 	.byte	0x02, 0x4c
        /*0082*/ 	.byte	0x01
	.zero		1


	//----- nvinfo : EIATTR_MERCURY_ISA_VERSION
	.align		4
        /*0084*/ 	.byte	0x03, 0x5f
        /*0086*/ 	.short	0x0101


	//----- nvinfo : EIATTR_COOP_GROUP_MASK_REGIDS
	.align		4
        /*0088*/ 	.byte	0x04, 0x29
        /*008a*/ 	.short	(.L_233 - .L_232)


	//   ....[0]....
.L_232:
        /*008c*/ 	.word	0xffffffff


	//   ....[1]....
        /*0090*/ 	.word	0xffffffff


	//   ....[2]....
        /*0094*/ 	.word	0xffffffff


	//   ....[3]....
        /*0098*/ 	.word	0xffffffff


	//   ....[4]....
        /*009c*/ 	.word	0xffffffff


	//----- nvinfo : EIATTR_COOP_GROUP_INSTR_OFFSETS
	.align		4
.L_233:
        /*00a0*/ 	.byte	0x04, 0x28
        /*00a2*/ 	.short	(.L_235 - .L_234)


	//   ....[0]....
.L_234:
        /*00a4*/ 	.word	0x000013c0


	//   ....[1]....
        /*00a8*/ 	.word	0x000013f0


	//   ....[2]....
        /*00ac*/ 	.word	0x00001410


	//   ....[3]....
        /*00b0*/ 	.word	0x00001430


	//   ....[4]....
        /*00b4*/ 	.word	0x00001450


	//----- nvinfo : EIATTR_VRC_CTA_INIT_COUNT
	.align		4
.L_235:
        /*00b8*/ 	.byte	0x02, 0x4a
	.zero		1
	.zero		1


	//----- nvinfo : EIATTR_EXIT_INSTR_OFFSETS
	.align		4
        /*00bc*/ 	.byte	0x04, 0x1c
        /*00be*/ 	.short	(.L_237 - .L_236)


	//   ....[0]....
.L_236:
        /*00c0*/ 	.word	0x00000590


	//   ....[1]....
        /*00c4*/ 	.word	0x00001460


	//   ....[2]....
        /*00c8*/ 	.word	0x000014d0


	//----- nvinfo : EIATTR_CRS_STACK_SIZE
	.align		4
.L_237:
        /*00cc*/ 	.byte	0x04, 0x1e
        /*00ce*/ 	.short	(.L_239 - .L_238)
.L_238:
        /*00d0*/ 	.word	0x00000000


	//----- nvinfo : EIATTR_CBANK_PARAM_SIZE
	.align		4
.L_239:
        /*00d4*/ 	.byte	0x03, 0x19
        /*00d6*/ 	.short	0x0030


	//----- nvinfo : EIATTR_PARAM_CBANK
	.align		4
        /*00d8*/ 	.byte	0x04, 0x0a
        /*00da*/ 	.short	(.L_241 - .L_240)
	.align		4
.L_240:
        /*00dc*/ 	.word	index@(.nv.constant0._Z33int8_weight_only_gemv_smem_cachedILb1ELb0EEvPKaPK6__halfPKfS4_PS2_ii)
        /*00e0*/ 	.short	0x0380
        /*00e2*/ 	.short	0x0030


	//----- nvinfo : EIATTR_SW_WAR
	.align		4
.L_241:
        /*00e4*/ 	.byte	0x04, 0x36
        /*00e6*/ 	.short	(.L_243 - .L_242)
.L_242:
        /*00e8*/ 	.word	0x00000008
.L_243:


//--------------------- .nv.info._Z33int8_weight_only_gemv_smem_cachedILb1ELb1EEvPKaPK6__halfPKfS4_PS2_ii --------------------------
	.section	.nv.info._Z33int8_weight_only_gemv_smem_cachedILb1ELb1EEvPKaPK6__halfPKfS4_PS2_ii,"",@"SHT_CUDA_INFO"
	.sectionflags	@""
	.align	4


	//----- nvinfo : EIATTR_CUDA_API_VERSION
	.align		4
        /*0000*/ 	.byte	0x04, 0x37
        /*0002*/ 	.short	(.L_245 - .L_244)
.L_244:
        /*0004*/ 	.word	0x00000082


	//----- nvinfo : EIATTR_KPARAM_INFO
	.align		4
.L_245:
        /*0008*/ 	.byte	0x04, 0x17
        /*000a*/ 	.short	(.L_247 - .L_246)
.L_246:
        /*000c*/ 	.word	0x00000000
        /*0010*/ 	.short	0x0006
        /*0012*/ 	.short	0x002c
        /*0014*/ 	.byte	0x00, 0xf0, 0x11, 0x00


	//----- nvinfo : EIATTR_KPARAM_INFO
	.align		4
.L_247:
        /*0018*/ 	.byte	0x04, 0x17
        /*001a*/ 	.short	(.L_249 - .L_248)
.L_248:
        /*001c*/ 	.word	0x00000000
        /*0020*/ 	.short	0x0005
        /*0022*/ 	.short	0x0028
        /*0024*/ 	.byte	0x00, 0xf0, 0x11, 0x00


	//----- nvinfo : EIATTR_KPARAM_INFO
	.align		4
.L_249:
        /*0028*/ 	.byte	0x04, 0x17
        /*002a*/ 	.short	(.L_251 - .L_250)
.L_250:
        /*002c*/ 	.word	0x00000000
        /*0030*/ 	.short	0x0004
        /*0032*/ 	.short	0x0020
        /*0034*/ 	.byte	0x00, 0xf5, 0x21, 0x00


	//----- nvinfo : EIATTR_KPARAM_INFO
	.align		4
.L_251:
        /*0038*/ 	.byte	0x04, 0x17
        /*003a*/ 	.short	(.L_253 - .L_252)
.L_252:
        /*003c*/ 	.word	0x00000000
        /*0040*/ 	.short	0x0003
        /*0042*/ 	.short	0x0018
        /*0044*/ 	.byte	0x00, 0xf5, 0x21, 0x00


	//----- nvinfo : EIATTR_KPARAM_INFO
	.align		4
.L_253:
        /*0048*/ 	.byte	0x04, 0x17
        /*004a*/ 	.short	(.L_255 - .L_254)
.L_254:
        /*004c*/ 	.word	0x00000000
        /*0050*/ 	.short	0x0002
        /*0052*/ 	.short	0x0010
        /*0054*/ 	.byte	0x00, 0xf5, 0x21, 0x00


	//----- nvinfo : EIATTR_KPARAM_INFO
	.align		4
.L_255:
        /*0058*/ 	.byte	0x04, 0x17
        /*005a*/ 	.short	(.L_257 - .L_256)
.L_256:
        /*005c*/ 	.word	0x00000000
        /*0060*/ 	.short	0x0001
        /*0062*/ 	.short	0x0008
        /*0064*/ 	.byte	0x00, 0xf5, 0x21, 0x00


	//----- nvinfo : EIATTR_KPARAM_INFO
	.align		4
.L_257:
        /*0068*/ 	.byte	0x04, 0x17
        /*006a*/ 	.short	(.L_259 - .L_258)
.L_258:
        /*006c*/ 	.word	0x00000000
        /*0070*/ 	.short	0x0000
        /*0072*/ 	.short	0x0000
        /*0074*/ 	.byte	0x00, 0xf5, 0x21, 0x00


	//----- nvinfo : EIATTR_SPARSE_MMA_MASK
	.align		4
.L_259:
        /*0078*/ 	.byte	0x03, 0x50
        /*007a*/ 	.short	0x0000


	//----- nvinfo : EIATTR_MAXREG_COUNT
	.align		4
        /*007c*/ 	.byte	0x03, 0x1b
        /*007e*/ 	.short	0x00ff


	//----- nvinfo : EIATTR_NUM_BARRIERS
	.align		4
        /*0080*/ 	.byte	0x02, 0x4c
        /*0082*/ 	.byte	0x01
	.zero		1


	//----- nvinfo : EIATTR_MERCURY_ISA_VERSION
	.align		4
        /*0084*/ 	.byte	0x03, 0x5f
        /*0086*/ 	.short	0x0101


	//----- nvinfo : EIATTR_COOP_GROUP_MASK_REGIDS
	.align		4
        /*0088*/ 	.byte	0x04, 0x29
        /*008a*/ 	.short	(.L_261 - .L_260)


	//   ....[0]....
.L_260:
        /*008c*/ 	.word	0xffffffff


	//   ....[1]....
        /*0090*/ 	.word	0xffffffff


	//   ....[2]....
        /*0094*/ 	.word	0xffffffff


	//   ....[3]....
        /*0098*/ 	.word	0xffffffff


	//   ....[4]....
        /*009c*/ 	.word	0xffffffff


	//----- nvinfo : EIATTR_COOP_GROUP_INSTR_OFFSETS
	.align		4
.L_261:
        /*00a0*/ 	.byte	0x04, 0x28
        /*00a2*/ 	.short	(.L_263 - .L_262)


	//   ....[0]....
.L_262:
        /*00a4*/ 	.word	0x000013c0


	//   ....[1]....
        /*00a8*/ 	.word	0x000013f0


	//   ....[2]....
        /*00ac*/ 	.word	0x00001410


	//   ....[3]....
        /*00b0*/ 	.word	0x00001430


	//   ....[4]....
        /*00b4*/ 	.word	0x00001450


	//----- nvinfo : EIATTR_VRC_CTA_INIT_COUNT
	.align		4
.L_263:
        /*00b8*/ 	.byte	0x02, 0x4a
	.zero		1
	.zero		1


	//----- nvinfo : EIATTR_EXIT_INSTR_OFFSETS
	.align		4
        /*00bc*/ 	.byte	0x04, 0x1c
        /*00be*/ 	.short	(.L_265 - .L_264)


	//   ....[0]....
.L_264:
        /*00c0*/ 	.word	0x00000590


	//   ....[1]....
        /*00c4*/ 	.word	0x00001470


	//   ....[2]....
        /*00c8*/ 	.word	0x00001550


	//----- nvinfo : EIATTR_CRS_STACK_SIZE
	.align		4
.L_265:
        /*00cc*/ 	.byte	0x04, 0x1e
        /*00ce*/ 	.short	(.L_267 - .L_266)
.L_266:
        /*00d0*/ 	.word	0x00000000


	//----- nvinfo : EIATTR_CBANK_PARAM_SIZE
	.align		4
.L_267:
        /*00d4*/ 	.byte	0x03, 0x19
        /*00d6*/ 	.short	0x0030


	//----- nvinfo : EIATTR_PARAM_CBANK
	.align		4
        /*00d8*/ 	.byte	0x04, 0x0a
        /*00da*/ 	.short	(.L_269 - .L_268)
	.align		4
.L_268:
        /*00dc*/ 	.word	index@(.nv.constant0._Z33int8_weight_only_gemv_smem_cachedILb1ELb1EEvPKaPK6__halfPKfS4_PS2_ii)
        /*00e0*/ 	.short	0x0380
        /*00e2*/ 	.short	0x0030


	//----- nvinfo : EIATTR_SW_WAR
	.align		4
.L_269:
        /*00e4*/ 	.byte	0x04, 0x36
        /*00e6*/ 	.short	(.L_271 - .L_270)
.L_270:
        /*00e8*/ 	.word	0x00000008
.L_271:


//--------------------- .nv.callgraph             --------------------------
	.section	.nv.callgraph,"",@"SHT_CUDA_CALLGRAPH"
	.align	4
	.sectionentsize	8
	.align		4
        /*0000*/ 	.word	0x00000000
	.align		4
        /*0004*/ 	.word	0xffffffff
	.align		4
        /*0008*/ 	.word	0x00000000
	.align		4
        /*000c*/ 	.word	0xfffffffe
	.align		4
        /*0010*/ 	.word	0x00000000
	.align		4
        /*0014*/ 	.word	0xfffffffd
	.align		4
        /*0018*/ 	.word	0x00000000
	.align		4
        /*001c*/ 	.word	0xfffffffc


//--------------------- .text._Z21int8_weight_only_gemvILb0ELb0EEvPKaPK6__halfPKfS4_PS2_ii --------------------------
	.section	.text._Z21int8_weight_only_gemvILb0ELb0EEvPKaPK6__halfPKfS4_PS2_ii,"ax",@progbits
	.align	128
        .global         _Z21int8_weight_only_gemvILb0ELb0EEvPKaPK6__halfPKfS4_PS2_ii
        .type           _Z21int8_weight_only_gemvILb0ELb0EEvPKaPK6__halfPKfS4_PS2_ii,@function
        .size           _Z21int8_weight_only_gemvILb0ELb0EEvPKaPK6__halfPKfS4_PS2_ii,(.L_x_80 - _Z21int8_weight_only_gemvILb0ELb0EEvPKaPK6__halfPKfS4_PS2_ii)
        .other          _Z21int8_weight_only_gemvILb0ELb0EEvPKaPK6__halfPKfS4_PS2_ii,@"STO_CUDA_ENTRY STV_DEFAULT"
_Z21int8_weight_only_gemvILb0ELb0EEvPKaPK6__halfPKfS4_PS2_ii:
.text._Z21int8_weight_only_gemvILb0ELb0EEvPKaPK6__halfPKfS4_PS2_ii:
[----:B------:R-:W-:Y:S01]  /*0000*/  LDC R1, c[0x0][0x37c] ;  /* 0x0000df00ff017b82 */ /* 0x000fe20000000800 */
[----:B------:R-:W0:Y:S07]  /*0010*/  S2R R0, SR_TID.X ;  /* 0x0000000000007919 */ /* 0x000e2e0000002100 */
[----:B------:R-:W0:Y:S01]  /*0020*/  S2UR UR4, SR_CTAID.X ;  /* 0x00000000000479c3 */ /* 0x000e220000002500 */
[----:B------:R-:W1:Y:S07]  /*0030*/  LDCU UR5, c[0x0][0x3ac] ;  /* 0x00007580ff0577ac */ /* 0x000e6e0008000800 */
[----:B------:R-:W0:Y:S02]  /*0040*/  LDC R3, c[0x0][0x360] ;  /* 0x0000d800ff037b82 */ /* 0x000e240000000800 */
[----:B0-----:R-:W-:-:S05]  /*0050*/  IMAD R3, R3, UR4, R0 ;  /* 0x0000000403037c24 */ /* 0x001fca000f8e0200 */
[----:B------:R-:W-:-:S04]  /*0060*/  SHF.R.U32.HI R3, RZ, 0x5, R3 ;  /* 0x00000005ff037819 */ /* 0x000fc80000011603 */
[----:B-1----:R-:W-:-:S13]  /*0070*/  ISETP.GE.AND P0, PT, R3, UR5, PT ;  /* 0x0000000503007c0c */ /* 0x002fda000bf06270 */
[----:B------:R-:W-:Y:S05]  /*0080*/  @P0 EXIT ;  /* 0x000000000000094d */ /* 0x000fea0003800000 */
[----:B------:R-:W0:Y:S01]  /*0090*/  LDC.64 R4, c[0x0][0x390] ;  /* 0x0000e400ff047b82 */ /* 0x000e220000000a00 */
[----:B------:R-:W1:Y:S01]  /*00a0*/  LDCU.64 UR6, c[0x0][0x358] ;  /* 0x00006b00ff0677ac */ /* 0x000e620008000a00 */
[----:B------:R-:W2:Y:S01]  /*00b0*/  LDCU UR5, c[0x0][0x3a8] ;  /* 0x00007500ff0577ac */ /* 0x000ea20008000800 */
[----:B------:R-:W3:Y:S01]  /*00c0*/  LDCU.64 UR10, c[0x0][0x380] ;  /* 0x00007000ff0a77ac */ /* 0x000ee20008000a00 */
[----:B0-----:R-:W-:-:S05]  /*00d0*/  IMAD.WIDE.U32 R4, R3, 0x4, R4 ;  /* 0x0000000403047825 */ /* 0x001fca00078e0004 */
[----:B-1----:R0:W5:Y:S01]  /*00e0*/  LDG.E R2, desc[UR6][R4.64] ;  /* 0x0000000604027981 */ /* 0x002162000c1e1900 */
[----:B--2---:R-:W-:Y:S01]  /*00f0*/  USHF.R.S32.HI UR4, URZ, 0x1f, UR5 ;  /* 0x0000001fff047899 */ /* 0x004fe20008011405 */
[----:B------:R-:W-:Y:S01]  /*0100*/  LOP3.LUT R0, R0, 0x1f, RZ, 0xc0, !PT ;  /* 0x0000001f00007812 */ /* 0x000fe200078ec0ff */
[----:B------:R-:W-:Y:S01]  /*0110*/  BSSY.RECONVERGENT B0, `(.L_x_0) ;  /* 0x00000d3000007945 */ /* 0x000fe20003800200 */
[----:B------:R-:W-:Y:S01]  /*0120*/  HFMA2 R21, -RZ, RZ, 0, 0 ;  /* 0x00000000ff157431 */ /* 0x000fe200000001ff */
[----:B------:R-:W-:-:S04]  /*0130*/  ULEA.HI UR4, UR4, UR5, URZ, 0x3 ;  /* 0x0000000504047291 */ /* 0x000fc8000f8f18ff */
[----:B------:R-:W-:-:S06]  /*0140*/  USHF.R.S32.HI UR4, URZ, 0x3, UR4 ;  /* 0x00000003ff047899 */ /* 0x000fcc0008011404 */
[----:B------:R-:W-:-:S13]  /*0150*/  ISETP.GE.AND P0, PT, R0, UR4, PT ;  /* 0x0000000400007c0c */ /* 0x000fda000bf06270 */
[----:B0--3--:R-:W-:Y:S05]  /*0160*/  @P0 BRA `(.L_x_1) ;  /* 0x0000000c00340947 */ /* 0x009fea0003800000 */
[----:B------:R-:W-:Y:S01]  /*0170*/  LOP3.LUT R4, RZ, R0, RZ, 0x33, !PT ;  /* 0x00000000ff047212 */ /* 0x000fe200078e33ff */
[----:B------:R-:W-:Y:S01]  /*0180*/  IMAD R22, R3, UR5, RZ ;  /* 0x0000000503167c24 */ /* 0x000fe2000f8e02ff */
[----:B------:R-:W-:Y:S01]  /*0190*/  BSSY.RECONVERGENT B1, `(.L_x_2) ;  /* 0x000003b000017945 */ /* 0x000fe20003800200 */
[----:B------:R-:W-:Y:S02]  /*01a0*/  MOV R21, RZ ;  /* 0x000000ff00157202 */ /* 0x000fe40000000f00 */
[----:B------:R-:W-:Y:S02]  /*01b0*/  IADD3 R6, PT, PT, R4, UR4, RZ ;  /* 0x0000000404067c10 */ /* 0x000fe4000fffe0ff */
[----:B------:R-:W-:Y:S02]  /*01c0*/  SHF.R.S32.HI R23, RZ, 0x1f, R22 ;  /* 0x0000001fff177819 */ /* 0x000fe40000011416 */
[C---:B------:R-:W-:Y:S02]  /*01d0*/  LOP3.LUT R4, R6.reuse, 0x60, RZ, 0xc0, !PT ;  /* 0x0000006006047812 */ /* 0x040fe400078ec0ff */
[----:B------:R-:W-:-:S02]  /*01e0*/  ISETP.GE.U32.AND P0, PT, R6, 0x60, PT ;  /* 0x000000600600780c */ /* 0x000fc40003f06070 */
[----:B------:R-:W-:Y:S02]  /*01f0*/  ISETP.NE.AND P1, PT, R4, 0x60, PT ;  /* 0x000000600400780c */ /* 0x000fe40003f25270 */
[----:B------:R-:W-:-:S11]  /*0200*/  MOV R4, R0 ;  /* 0x0000000000047202 */ /* 0x000fd60000000f00 */
[----:B------:R-:W-:Y:S05]  /*0210*/  @!P1 BRA `(.L_x_3) ;  /* 0x0000000000c89947 */ /* 0x000fea0003800000 */
[----:B------:R-:W0:Y:S01]  /*0220*/  LDC.64 R14, c[0x0][0x388] ;  /* 0x0000e200ff0e7b82 */ /* 0x000e220000000a00 */
[----:B------:R-:W1:Y:S01]  /*0230*/  LDCU.64 UR8, c[0x0][0x380] ;  /* 0x00007000ff0877ac */ /* 0x000e620008000a00 */
[----:B------:R-:W-:Y:S01]  /*0240*/  IMAD.WIDE.U32 R4, R0, 0x8, R22 ;  /* 0x0000000800047825 */ /* 0x000fe200078e0016 */
[----:B------:R-:W-:Y:S02]  /*0250*/  LEA.HI R6, R6, 0x1, RZ, 0x1b ;  /* 0x0000000106067811 */ /* 0x000fe400078fd8ff */
[----:B------:R-:W-:Y:S02]  /*0260*/  MOV R21, RZ ;  /* 0x000000ff00157202 */ /* 0x000fe40000000f00 */
[----:B------:R-:W-:Y:S02]  /*0270*/  LOP3.LUT R6, R6, 0x3, RZ, 0xc0, !PT ;  /* 0x0000000306067812 */ /* 0x000fe400078ec0ff */
[----:B-1----:R-:W-:Y:S02]  /*0280*/  IADD3 R12, P1, PT, R4, UR8, RZ ;  /* 0x00000008040c7c10 */ /* 0x002fe4000ff3e0ff */
[----:B------:R-:W-:-:S02]  /*0290*/  MOV R4, R0 ;  /* 0x0000000000047202 */ /* 0x000fc40000000f00 */
[----:B------:R-:W-:Y:S01]  /*02a0*/  IADD3.X R13, PT, PT, R5, UR9, RZ, P1, !PT ;  /* 0x00000009050d7c10 */ /* 0x000fe20008ffe4ff */
[----:B0-----:R-:W-:Y:S01]  /*02b0*/  IMAD.WIDE.U32 R14, R0, 0x10, R14 ;  /* 0x00000010000e7825 */ /* 0x001fe200078e000e */
[----:B------:R-:W-:-:S07]  /*02c0*/  IADD3 R5, PT, PT, -R6, RZ, RZ ;  /* 0x000000ff06057210 */ /* 0x000fce0007ffe1ff */
.L_x_4:
[----:B------:R0:W2:Y:S04]  /*02d0*/  LDG.E.64 R6, desc[UR6][R12.64] ;  /* 0x000000060c067981 */ /* 0x0000a8000c1e1b00 */
[----:B------:R1:W3:Y:S01]  /*02e0*/  LDG.E.128 R8, desc[UR6][R14.64] ;  /* 0x000000060e087981 */ /* 0x0002e2000c1e1d00 */
[----:B------:R-:W-:Y:S01]  /*02f0*/  HFMA2 R16, -RZ, RZ, 1124, 1124 ;  /* 0x64646464ff107431 */ /* 0x000fe200000001ff */
[----:B------:R-:W-:Y:S02]  /*0300*/  IADD3 R5, PT, PT, R5, 0x1, RZ ;  /* 0x0000000105057810 */ /* 0x000fe40007ffe0ff */
[----:B------:R-:W-:Y:S02]  /*0310*/  IADD3 R4, PT, PT, R4, 0x20, RZ ;  /* 0x0000002004047810 */ /* 0x000fe40007ffe0ff */
[----:B------:R-:W-:-:S02]  /*0320*/  ISETP.NE.AND P1, PT, R5, RZ, PT ;  /* 0x000000ff0500720c */ /* 0x000fc40003f25270 */
[----:B0-----:R-:W-:Y:S02]  /*0330*/  IADD3 R12, P2, PT, R12, 0x100, RZ ;  /* 0x000001000c0c7810 */ /* 0x001fe40007f5e0ff */
[----:B-1----:R-:W-:Y:S02]  /*0340*/  IADD3 R14, P3, PT, R14, 0x200, RZ ;  /* 0x000002000e0e7810 */ /* 0x002fe40007f7e0ff */
[----:B------:R-:W-:Y:S02]  /*0350*/  IADD3.X R13, PT, PT, RZ, R13, RZ, P2, !PT ;  /* 0x0000000dff0d7210 */ /* 0x000fe400017fe4ff */
[----:B------:R-:W-:Y:S02]  /*0360*/  IADD3.X R15, PT, PT, RZ, R15, RZ, P3, !PT ;  /* 0x0000000fff0f7210 */ /* 0x000fe40001ffe4ff */
[C-C-:B--2---:R-:W-:Y:S02]  /*0370*/  PRMT R17, R6.reuse, 0x5150, R16.reuse ;  /* 0x0000515006117816 */ /* 0x144fe40000000010 */
[----:B------:R-:W-:-:S02]  /*0380*/  PRMT R6, R6, 0x5352, R16 ;  /* 0x0000535206067816 */ /* 0x000fc40000000010 */
[C-C-:B------:R-:W-:Y:S01]  /*0390*/  PRMT R18, R7.reuse, 0x5150, R16.reuse ;  /* 0x0000515007127816 */ /* 0x140fe20000000010 */
[----:B------:R-:W-:Y:S01]  /*03a0*/  HADD2 R17, R17, -1152, -1152 ;  /* 0xe480e48011117430 */ /* 0x000fe20000000000 */
[----:B------:R-:W-:Y:S01]  /*03b0*/  PRMT R16, R7, 0x5352, R16 ;  /* 0x0000535207107816 */ /* 0x000fe20000000010 */
[----:B------:R-:W-:Y:S02]  /*03c0*/  HADD2 R6, R6, -1152, -1152 ;  /* 0xe480e48006067430 */ /* 0x000fe40000000000 */
[----:B---3--:R-:W-:Y:S02]  /*03d0*/  HMUL2 R17, R8, R17 ;  /* 0x0000001108117232 */ /* 0x008fe40000000000 */
[----:B------:R-:W-:Y:S02]  /*03e0*/  HADD2 R18, R18, -1152, -1152 ;  /* 0xe480e48012127430 */ /* 0x000fe40000000000 */
[----:B------:R-:W-:Y:S02]  /*03f0*/  HFMA2 R6, R9, R6, -RZ ;  /* 0x0000000609067231 */ /* 0x000fe400001000ff */
[----:B------:R-:W-:-:S02]  /*0400*/  HADD2.F32 R8, -RZ, R17.H0_H0 ;  /* 0x20000011ff087230 */ /* 0x000fc40000004100 */
[----:B------:R-:W-:Y:S02]  /*0410*/  HADD2 R16, R16, -1152, -1152 ;  /* 0xe480e48010107430 */ /* 0x000fe40000000000 */
[----:B------:R-:W-:Y:S02]  /*0420*/  HADD2.F32 R17, -RZ, R17.H1_H1 ;  /* 0x30000011ff117230 */ /* 0x000fe40000004100 */
[----:B------:R-:W-:Y:S02]  /*0430*/  HMUL2 R18, R10, R18 ;  /* 0x000000120a127232 */ /* 0x000fe40000000000 */
[----:B------:R-:W-:Y:S01]  /*0440*/  FADD R8, R8, R21 ;  /* 0x0000001508087221 */ /* 0x000fe20000000000 */
[----:B------:R-:W-:Y:S02]  /*0450*/  HFMA2 R16, R11, R16, -RZ ;  /* 0x000000100b107231 */ /* 0x000fe400001000ff */
[--C-:B------:R-:W-:Y:S02]  /*0460*/  HADD2.F32 R9, -RZ, R6.reuse.H0_H0 ;  /* 0x20000006ff097230 */ /* 0x100fe40000004100 */
[----:B------:R-:W-:Y:S01]  /*0470*/  FADD R8, R8, R17 ;  /* 0x0000001108087221 */ /* 0x000fe20000000000 */
[----:B------:R-:W-:-:S02]  /*0480*/  HADD2.F32 R7, -RZ, R6.H1_H1 ;  /* 0x30000006ff077230 */ /* 0x000fc40000004100 */
[--C-:B------:R-:W-:Y:S02]  /*0490*/  HADD2.F32 R6, -RZ, R18.reuse.H0_H0 ;  /* 0x20000012ff067230 */ /* 0x100fe40000004100 */
[----:B------:R-:W-:Y:S01]  /*04a0*/  FADD R8, R8, R9 ;  /* 0x0000000908087221 */ /* 0x000fe20000000000 */
[----:B------:R-:W-:Y:S02]  /*04b0*/  HADD2.F32 R9, -RZ, R18.H1_H1 ;  /* 0x30000012ff097230 */ /* 0x000fe40000004100 */
[----:B------:R-:W-:Y:S02]  /*04c0*/  HADD2.F32 R21, -RZ, R16.H1_H1 ;  /* 0x30000010ff157230 */ /* 0x000fe40000004100 */
[----:B------:R-:W-:-:S04]  /*04d0*/  FADD R7, R8, R7 ;  /* 0x0000000708077221 */ /* 0x000fc80000000000 */
[----:B------:R-:W-:Y:S01]  /*04e0*/  FADD R6, R7, R6 ;  /* 0x0000000607067221 */ /* 0x000fe20000000000 */
[----:B------:R-:W-:-:S03]  /*04f0*/  HADD2.F32 R7, -RZ, R16.H0_H0 ;  /* 0x20000010ff077230 */ /* 0x000fc60000004100 */
[----:B------:R-:W-:-:S04]  /*0500*/  FADD R6, R6, R9 ;  /* 0x0000000906067221 */ /* 0x000fc80000000000 */
[----:B------:R-:W-:-:S04]  /*0510*/  FADD R6, R6, R7 ;  /* 0x0000000706067221 */ /* 0x000fc80000000000 */
[----:B------:R-:W-:Y:S01]  /*0520*/  FADD R21, R6, R21 ;  /* 0x0000001506157221 */ /* 0x000fe20000000000 */
[----:B------:R-:W-:Y:S06]  /*0530*/  @P1 BRA `(.L_x_4) ;  /* 0xfffffffc00641947 */ /* 0x000fec000383ffff */
.L_x_3:
[----:B------:R-:W-:Y:S05]  /*0540*/  BSYNC.RECONVERGENT B1 ;  /* 0x0000000000017941 */ /* 0x000fea0003800200 */
.L_x_2:
[----:B------:R-:W-:Y:S05]  /*0550*/  @!P0 BRA `(.L_x_1) ;  /* 0x0000000800388947 */ /* 0x000fea0003800000 */
[----:B------:R-:W0:Y:S01]  /*0560*/  LDC.64 R6, c[0x0][0x388] ;  /* 0x0000e200ff067b82 */ /* 0x000e220000000a00 */
[----:B------:R-:W-:-:S07]  /*0570*/  LEA R5, R4, 0x200, 0x3 ;  /* 0x0000020004057811 */ /* 0x000fce00078e18ff */
.L_x_5:
[----:B------:R-:W-:-:S04]  /*0580*/  IADD3 R13, PT, PT, R5, -0x200, RZ ;  /* 0xfffffe00050d7810 */ /* 0x000fc80007ffe0ff */
[----:B------:R-:W-:-:S04]  /*0590*/  IADD3 R18, P0, P1, R13, UR10, R22 ;  /* 0x0000000a0d127c10 */ /* 0x000fc8000f91e016 */
[----:B------:R-:W-:Y:S01]  /*05a0*/  IADD3.X R19, PT, PT, RZ, UR11, R23, P0, P1 ;  /* 0x0000000bff137c10 */ /* 0x000fe200087e2417 */
[----:B0-----:R-:W-:-:S05]  /*05b0*/  IMAD.WIDE.U32 R12, R13, 0x2, R6 ;  /* 0x000000020d0c7825 */ /* 0x001fca00078e0006 */
[----:B------:R-:W2:Y:S04]  /*05c0*/  LDG.E.64 R18, desc[UR6][R18.64] ;  /* 0x0000000612127981 */ /* 0x000ea8000c1e1b00 */
[----:B------:R-:W3:Y:S01]  /*05d0*/  LDG.E.128 R12, desc[UR6][R12.64] ;  /* 0x000000060c0c7981 */ /* 0x000ee2000c1e1d00 */
[----:B------:R-:W-:-:S04]  /*05e0*/  IADD3 R9, PT, PT, R5, -0x100, RZ ;  /* 0xffffff0005097810 */ /* 0x000fc80007ffe0ff */
[----:B------:R-:W-:-:S04]  /*05f0*/  IADD3 R16, P0, P1, R9, UR10, R22 ;  /* 0x0000000a09107c10 */ /* 0x000fc8000f91e016 */
[----:B------:R-:W-:Y:S01]  /*0600*/  IADD3.X R17, PT, PT, RZ, UR11, R23, P0, P1 ;  /* 0x0000000bff117c10 */ /* 0x000fe200087e2417 */
[----:B------:R-:W-:-:S05]  /*0610*/  IMAD.WIDE.U32 R8, R9, 0x2, R6 ;  /* 0x0000000209087825 */ /* 0x000fca00078e0006 */
[----:B------:R-:W4:Y:S04]  /*0620*/  LDG.E.64 R16, desc[UR6][R16.64] ;  /* 0x0000000610107981 */ /* 0x000f28000c1e1b00 */
[----:B------:R-:W4:Y:S01]  /*0630*/  LDG.E.128 R8, desc[UR6][R8.64] ;  /* 0x0000000608087981 */ /* 0x000f22000c1e1d00 */
[----:B------:R-:W-:-:S04]  /*0640*/  MOV R20, 0x64646464 ;  /* 0x6464646400147802 */ /* 0x000fc80000000f00 */
[C-C-:B--2---:R-:W-:Y:S02]  /*0650*/  PRMT R24, R18.reuse, 0x5150, R20.reuse ;  /* 0x0000515012187816 */ /* 0x144fe40000000014 */
[----:B------:R-:W-:-:S03]  /*0660*/  PRMT R18, R18, 0x5352, R20 ;  /* 0x0000535212127816 */ /* 0x000fc60000000014 */
[----:B------:R-:W-:Y:S02]  /*0670*/  HADD2 R24, R24, -1152, -1152 ;  /* 0xe480e48018187430 */ /* 0x000fe40000000000 */
[----:B------:R-:W-:Y:S02]  /*0680*/  HADD2 R18, R18, -1152, -1152 ;  /* 0xe480e48012127430 */ /* 0x000fe40000000000 */
[----:B---3--:R-:W-:Y:S02]  /*0690*/  HMUL2 R24, R12, R24 ;  /* 0x000000180c187232 */ /* 0x008fe40000000000 */
[----:B------:R-:W-:-:S03]  /*06a0*/  HFMA2 R13, R13, R18, -RZ ;  /* 0x000000120d0d7231 */ /* 0x000fc600001000ff */
[--C-:B------:R-:W-:Y:S01]  /*06b0*/  HADD2.F32 R12, -RZ, R24.reuse.H0_H0 ;  /* 0x20000018ff0c7230 */ /* 0x100fe20000004100 */
[C-C-:B------:R-:W-:Y:S01]  /*06c0*/  PRMT R18, R19.reuse, 0x5150, R20.reuse ;  /* 0x0000515013127816 */ /* 0x140fe20000000014 */
[----:B------:R-:W-:Y:S01]  /*06d0*/  HADD2.F32 R25, -RZ, R24.H1_H1 ;  /* 0x30000018ff197230 */ /* 0x000fe20000004100 */
[----:B------:R-:W-:Y:S02]  /*06e0*/  PRMT R19, R19, 0x5352, R20 ;  /* 0x0000535213137816 */ /* 0x000fe40000000014 */
[----:B------:R-:W-:Y:S01]  /*06f0*/  FADD R12, R12, R21 ;  /* 0x000000150c0c7221 */ /* 0x000fe20000000000 */
[----:B------:R-:W-:Y:S02]  /*0700*/  HADD2 R18, R18, -1152, -1152 ;  /* 0xe480e48012127430 */ /* 0x000fe40000000000 */
[----:B------:R-:W-:Y:S02]  /*0710*/  HADD2 R19, R19, -1152, -1152 ;  /* 0xe480e48013137430 */ /* 0x000fe40000000000 */
[----:B------:R-:W-:-:S02]  /*0720*/  HADD2.F32 R21, -RZ, R13.H0_H0 ;  /* 0x2000000dff157230 */ /* 0x000fc40000004100 */
[----:B------:R-:W-:Y:S01]  /*0730*/  FADD R12, R12, R25 ;  /* 0x000000190c0c7221 */ /* 0x000fe20000000000 */
[----:B------:R-:W-:Y:S02]  /*0740*/  HMUL2 R14, R14, R18 ;  /* 0x000000120e0e7232 */ /* 0x000fe40000000000 */
[----:B------:R-:W-:Y:S01]  /*0750*/  HADD2.F32 R13, -RZ, R13.H1_H1 ;  /* 0x3000000dff0d7230 */ /* 0x000fe20000004100 */
[----:B------:R-:W-:Y:S01]  /*0760*/  IADD3 R18, P0, P1, R5, UR10, R22 ;  /* 0x0000000a05127c10 */ /* 0x000fe2000f91e016 */
[----:B------:R-:W-:Y:S01]  /*0770*/  FADD R12, R12, R21 ;  /* 0x000000150c0c7221 */ /* 0x000fe20000000000 */
[----:B------:R-:W-:Y:S02]  /*0780*/  HFMA2 R15, R15, R19, -RZ ;  /* 0x000000130f0f7231 */ /* 0x000fe400001000ff */
[--C-:B------:R-:W-:Y:S01]  /*0790*/  HADD2.F32 R21, -RZ, R14.reuse.H0_H0 ;  /* 0x2000000eff157230 */ /* 0x100fe20000004100 */
[----:B------:R-:W-:Y:S01]  /*07a0*/  IADD3.X R19, PT, PT, RZ, UR11, R23, P0, P1 ;  /* 0x0000000bff137c10 */ /* 0x000fe200087e2417 */
[----:B------:R-:W-:Y:S01]  /*07b0*/  FADD R12, R12, R13 ;  /* 0x0000000d0c0c7221 */ /* 0x000fe20000000000 */
[----:B------:R-:W-:-:S03]  /*07c0*/  HADD2.F32 R13, -RZ, R14.H1_H1 ;  /* 0x3000000eff0d7230 */ /* 0x000fc60000004100 */
[----:B------:R-:W-:Y:S01]  /*07d0*/  FADD R12, R12, R21 ;  /* 0x000000150c0c7221 */ /* 0x000fe20000000000 */
[----:B------:R-:W2:Y:S03]  /*07e0*/  LDG.E.64 R18, desc[UR6][R18.64] ;  /* 0x0000000612127981 */ /* 0x000ea6000c1e1b00 */
[----:B------:R-:W-:Y:S01]  /*07f0*/  FADD R12, R12, R13 ;  /* 0x0000000d0c0c7221 */ /* 0x000fe20000000000 */
[--C-:B------:R-:W-:Y:S02]  /*0800*/  HADD2.F32 R13, -RZ, R15.reuse.H0_H0 ;  /* 0x2000000fff0d7230 */ /* 0x100fe40000004100 */
[----:B------:R-:W-:-:S03]  /*0810*/  HADD2.F32 R15, -RZ, R15.H1_H1 ;  /* 0x3000000fff0f7230 */ /* 0x000fc60000004100 */
[----:B------:R-:W-:Y:S01]  /*0820*/  FADD R26, R12, R13 ;  /* 0x0000000d0c1a7221 */ /* 0x000fe20000000000 */
[----:B------:R-:W-:Y:S01]  /*0830*/  IMAD.WIDE.U32 R12, R5, 0x2, R6 ;  /* 0x00000002050c7825 */ /* 0x000fe200078e0006 */
[C-C-:B----4-:R-:W-:Y:S02]  /*0840*/  PRMT R21, R16.reuse, 0x5150, R20.reuse ;  /* 0x0000515010157816 */ /* 0x150fe40000000014 */
[--C-:B------:R-:W-:Y:S01]  /*0850*/  PRMT R16, R16, 0x5352, R20.reuse ;  /* 0x0000535210107816 */ /* 0x100fe20000000014 */
[----:B------:R-:W-:Y:S02]  /*0860*/  FADD R26, R26, R15 ;  /* 0x0000000f1a1a7221 */ /* 0x000fe40000000000 */
[----:B------:R-:W3:Y:S01]  /*0870*/  LDG.E.128 R12, desc[UR6][R12.64] ;  /* 0x000000060c0c7981 */ /* 0x000ee2000c1e1d00 */
[----:B------:R-:W-:Y:S02]  /*0880*/  HADD2 R21, R21, -1152, -1152 ;  /* 0xe480e48015157430 */ /* 0x000fe40000000000 */
[----:B------:R-:W-:Y:S01]  /*0890*/  HADD2 R16, R16, -1152, -1152 ;  /* 0xe480e48010107430 */ /* 0x000fe20000000000 */
[C-C-:B------:R-:W-:Y:S01]  /*08a0*/  PRMT R24, R17.reuse, 0x5150, R20.reuse ;  /* 0x0000515011187816 */ /* 0x140fe20000000014 */
[----:B------:R-:W-:Y:S01]  /*08b0*/  HMUL2 R8, R8, R21 ;  /* 0x0000001508087232 */ /* 0x000fe20000000000 */
[----:B------:R-:W-:Y:S01]  /*08c0*/  PRMT R17, R17, 0x5352, R20 ;  /* 0x0000535211117816 */ /* 0x000fe20000000014 */
[----:B------:R-:W-:Y:S01]  /*08d0*/  HFMA2 R21, R9, R16, -RZ ;  /* 0x0000001009157231 */ /* 0x000fe200001000ff */
[----:B------:R-:W-:-:S03]  /*08e0*/  IADD3 R9, PT, PT, R5, 0x100, RZ ;  /* 0x0000010005097810 */ /* 0x000fc60007ffe0ff */
[----:B------:R-:W-:Y:S01]  /*08f0*/  HADD2 R25, R17, -1152, -1152 ;  /* 0xe480e48011197430 */ /* 0x000fe20000000000 */
[----:B------:R-:W-:Y:S01]  /*0900*/  IADD3 R16, P0, P1, R9, UR10, R22 ;  /* 0x0000000a09107c10 */ /* 0x000fe2000f91e016 */
[----:B------:R-:W-:-:S03]  /*0910*/  HADD2.F32 R27, -RZ, R8.H0_H0 ;  /* 0x20000008ff1b7230 */ /* 0x000fc60000004100 */
[----:B------:R-:W-:Y:S01]  /*0920*/  IADD3.X R17, PT, PT, RZ, UR11, R23, P0, P1 ;  /* 0x0000000bff117c10 */ /* 0x000fe200087e2417 */
[----:B------:R-:W-:Y:S02]  /*0930*/  HFMA2 R25, R11, R25, -RZ ;  /* 0x000000190b197231 */ /* 0x000fe400001000ff */
[----:B------:R-:W-:Y:S02]  /*0940*/  HADD2 R24, R24, -1152, -1152 ;  /* 0xe480e48018187430 */ /* 0x000fe40000000000 */
[----:B------:R-:W-:Y:S02]  /*0950*/  HADD2.F32 R11, -RZ, R8.H1_H1 ;  /* 0x30000008ff0b7230 */ /* 0x000fe40000004100 */
[----:B------:R-:W-:Y:S01]  /*0960*/  FADD R26, R26, R27 ;  /* 0x0000001b1a1a7221 */ /* 0x000fe20000000000 */
[----:B------:R-:W4:Y:S01]  /*0970*/  LDG.E.64 R16, desc[UR6][R16.64] ;  /* 0x0000000610107981 */ /* 0x000f22000c1e1b00 */
[----:B------:R-:W-:Y:S02]  /*0980*/  HMUL2 R24, R10, R24 ;  /* 0x000000180a187232 */ /* 0x000fe40000000000 */
[----:B------:R-:W-:Y:S01]  /*0990*/  FADD R11, R26, R11 ;  /* 0x0000000b1a0b7221 */ /* 0x000fe20000000000 */
[----:B------:R-:W-:-:S02]  /*09a0*/  HADD2.F32 R10, -RZ, R21.H0_H0 ;  /* 0x20000015ff0a7230 */ /* 0x000fc40000004100 */
[----:B------:R-:W-:-:S04]  /*09b0*/  IMAD.WIDE.U32 R8, R9, 0x2, R6 ;  /* 0x0000000209087825 */ /* 0x000fc800078e0006 */
[----:B------:R-:W-:Y:S02]  /*09c0*/  FADD R26, R11, R10 ;  /* 0x0000000a0b1a7221 */ /* 0x000fe40000000000 */
[----:B------:R-:W4:Y:S01]  /*09d0*/  LDG.E.128 R8, desc[UR6][R8.64] ;  /* 0x0000000608087981 */ /* 0x000f22000c1e1d00 */
[----:B------:R-:W-:-:S05]  /*09e0*/  HADD2.F32 R21, -RZ, R21.H1_H1 ;  /* 0x30000015ff157230 */ /* 0x000fca0000004100 */
[----:B------:R-:W-:Y:S01]  /*09f0*/  FADD R21, R26, R21 ;  /* 0x000000151a157221 */ /* 0x000fe20000000000 */
[--C-:B------:R-:W-:Y:S02]  /*0a00*/  HADD2.F32 R26, -RZ, R24.reuse.H0_H0 ;  /* 0x20000018ff1a7230 */ /* 0x100fe40000004100 */
[----:B------:R-:W-:-:S03]  /*0a10*/  HADD2.F32 R24, -RZ, R24.H1_H1 ;  /* 0x30000018ff187230 */ /* 0x000fc60000004100 */
[----:B------:R-:W-:-:S04]  /*0a20*/  FADD R21, R21, R26 ;  /* 0x0000001a15157221 */ /* 0x000fc80000000000 */
[----:B------:R-:W-:Y:S01]  /*0a30*/  FADD R21, R21, R24 ;  /* 0x0000001815157221 */ /* 0x000fe20000000000 */
[----:B------:R-:W-:-:S05]  /*0a40*/  HADD2.F32 R24, -RZ, R25.H0_H0 ;  /* 0x20000019ff187230 */ /* 0x000fca0000004100 */
[----:B------:R-:W-:Y:S01]  /*0a50*/  FADD R21, R21, R24 ;  /* 0x0000001815157221 */ /* 0x000fe20000000000 */
[----:B------:R-:W-:-:S04]  /*0a60*/  IADD3 R4, PT, PT, R4, 0x80, RZ ;  /* 0x0000008004047810 */ /* 0x000fc80007ffe0ff */
[----:B------:R-:W-:Y:S02]  /*0a70*/  ISETP.GE.AND P0, PT, R4, UR4, PT ;  /* 0x0000000404007c0c */ /* 0x000fe4000bf06270 */
[----:B------:R-:W-:Y:S02]  /*0a80*/  IADD3 R5, PT, PT, R5, 0x400, RZ ;  /* 0x0000040005057810 */ /* 0x000fe40007ffe0ff */
[C-C-:B--2---:R-:W-:Y:S02]  /*0a90*/  PRMT R26, R18.reuse, 0x5150, R20.reuse ;  /* 0x00005150121a7816 */ /* 0x144fe40000000014 */
[----:B------:R-:W-:-:S03]  /*0aa0*/  PRMT R24, R18, 0x5352, R20 ;  /* 0x0000535212187816 */ /* 0x000fc60000000014 */
[----:B------:R-:W-:Y:S02]  /*0ab0*/  HADD2 R26, R26, -1152, -1152 ;  /* 0xe480e4801a1a7430 */ /* 0x000fe40000000000 */
[----:B------:R-:W-:Y:S02]  /*0ac0*/  HADD2 R24, R24, -1152, -1152 ;  /* 0xe480e48018187430 */ /* 0x000fe40000000000 */
[----:B------:R-:W-:Y:S02]  /*0ad0*/  HADD2.F32 R18, -RZ, R25.H1_H1 ;  /* 0x30000019ff127230 */ /* 0x000fe40000004100 */
[----:B---3--:R-:W-:Y:S02]  /*0ae0*/  HMUL2 R26, R12, R26 ;  /* 0x0000001a0c1a7232 */ /* 0x008fe40000000000 */
[----:B------:R-:W-:Y:S02]  /*0af0*/  HFMA2 R13, R13, R24, -RZ ;  /* 0x000000180d0d7231 */ /* 0x000fe400001000ff */
[----:B------:R-:W-:Y:S01]  /*0b00*/  FADD R18, R21, R18 ;  /* 0x0000001215127221 */ /* 0x000fe20000000000 */
[C-C-:B------:R-:W-:Y:S01]  /*0b10*/  PRMT R12, R19.reuse, 0x5150, R20.reuse ;  /* 0x00005150130c7816 */ /* 0x140fe20000000014 */
[--C-:B------:R-:W-:Y:S01]  /*0b20*/  HADD2.F32 R21, -RZ, R26.reuse.H0_H0 ;  /* 0x2000001aff157230 */ /* 0x100fe20000004100 */
[----:B------:R-:W-:Y:S01]  /*0b30*/  PRMT R19, R19, 0x5352, R20 ;  /* 0x0000535213137816 */ /* 0x000fe20000000014 */
[----:B------:R-:W-:-:S02]  /*0b40*/  HADD2.F32 R25, -RZ, R26.H1_H1 ;  /* 0x3000001aff197230 */ /* 0x000fc40000004100 */
[----:B------:R-:W-:Y:S02]  /*0b50*/  HADD2 R12, R12, -1152, -1152 ;  /* 0xe480e4800c0c7430 */ /* 0x000fe40000000000 */
[----:B------:R-:W-:Y:S01]  /*0b60*/  FADD R18, R18, R21 ;  /* 0x0000001512127221 */ /* 0x000fe20000000000 */
[--C-:B------:R-:W-:Y:S02]  /*0b70*/  HADD2.F32 R21, -RZ, R13.reuse.H0_H0 ;  /* 0x2000000dff157230 */ /* 0x100fe40000004100 */
[----:B------:R-:W-:Y:S02]  /*0b80*/  HADD2 R19, R19, -1152, -1152 ;  /* 0xe480e48013137430 */ /* 0x000fe40000000000 */
[----:B------:R-:W-:Y:S01]  /*0b90*/  FADD R18, R18, R25 ;  /* 0x0000001912127221 */ /* 0x000fe20000000000 */
[----:B------:R-:W-:Y:S02]  /*0ba0*/  HMUL2 R12, R14, R12 ;  /* 0x0000000c0e0c7232 */ /* 0x000fe40000000000 */
[----:B------:R-:W-:-:S02]  /*0bb0*/  HADD2.F32 R13, -RZ, R13.H1_H1 ;  /* 0x3000000dff0d7230 */ /* 0x000fc40000004100 */
[----:B------:R-:W-:Y:S01]  /*0bc0*/  FADD R18, R18, R21 ;  /* 0x0000001512127221 */ /* 0x000fe20000000000 */
[----:B------:R-:W-:Y:S02]  /*0bd0*/  HFMA2 R19, R15, R19, -RZ ;  /* 0x000000130f137231 */ /* 0x000fe400001000ff */
[--C-:B------:R-:W-:Y:S02]  /*0be0*/  HADD2.F32 R14, -RZ, R12.reuse.H0_H0 ;  /* 0x2000000cff0e7230 */ /* 0x100fe40000004100 */
[----:B------:R-:W-:Y:S01]  /*0bf0*/  FADD R13, R18, R13 ;  /* 0x0000000d120d7221 */ /* 0x000fe20000000000 */
[C-C-:B----4-:R-:W-:Y:S01]  /*0c00*/  PRMT R18, R16.reuse, 0x5150, R20.reuse ;  /* 0x0000515010127816 */ /* 0x150fe20000000014 */
[----:B------:R-:W-:Y:S01]  /*0c10*/  HADD2.F32 R12, -RZ, R12.H1_H1 ;  /* 0x3000000cff0c7230 */ /* 0x000fe20000004100 */
[----:B------:R-:W-:Y:S01]  /*0c20*/  PRMT R16, R16, 0x5352, R20 ;  /* 0x0000535210107816 */ /* 0x000fe20000000014 */
[----:B------:R-:W-:Y:S02]  /*0c30*/  FADD R13, R13, R14 ;  /* 0x0000000e0d0d7221 */ /* 0x000fe40000000000 */
[----:B------:R-:W-:-:S02]  /*0c40*/  HADD2 R18, R18, -1152, -1152 ;  /* 0xe480e48012127430 */ /* 0x000fc40000000000 */
[--C-:B------:R-:W-:Y:S02]  /*0c50*/  HADD2.F32 R15, -RZ, R19.reuse.H0_H0 ;  /* 0x20000013ff0f7230 */ /* 0x100fe40000004100 */
[----:B------:R-:W-:Y:S02]  /*0c60*/  HADD2 R16, R16, -1152, -1152 ;  /* 0xe480e48010107430 */ /* 0x000fe40000000000 */
[----:B------:R-:W-:Y:S01]  /*0c70*/  FADD R12, R13, R12 ;  /* 0x0000000c0d0c7221 */ /* 0x000fe20000000000 */
[----:B------:R-:W-:Y:S02]  /*0c80*/  HADD2.F32 R19, -RZ, R19.H1_H1 ;  /* 0x30000013ff137230 */ /* 0x000fe40000004100 */
[----:B------:R-:W-:Y:S02]  /*0c90*/  HMUL2 R18, R8, R18 ;  /* 0x0000001208127232 */ /* 0x000fe40000000000 */
[----:B------:R-:W-:Y:S01]  /*0ca0*/  FADD R12, R12, R15 ;  /* 0x0000000f0c0c7221 */ /* 0x000fe20000000000 */
[----:B------:R-:W-:Y:S01]  /*0cb0*/  HFMA2 R16, R9, R16, -RZ ;  /* 0x0000001009107231 */ /* 0x000fe200001000ff */
[----:B------:R-:W-:Y:S01]  /*0cc0*/  PRMT R8, R17, 0x5150, R20 ;  /* 0x0000515011087816 */ /* 0x000fe20000000014 */
[----:B------:R-:W-:-:S02]  /*0cd0*/  HADD2.F32 R13, -RZ, R18.H0_H0 ;  /* 0x20000012ff0d7230 */ /* 0x000fc40000004100 */
[----:B------:R-:W-:Y:S01]  /*0ce0*/  FADD R12, R12, R19 ;  /* 0x000000130c0c7221 */ /* 0x000fe20000000000 */
[----:B------:R-:W-:Y:S01]  /*0cf0*/  PRMT R17, R17, 0x5352, R20 ;  /* 0x0000535211117816 */ /* 0x000fe20000000014 */
[----:B------:R-:W-:Y:S02]  /*0d00*/  HADD2.F32 R9, -RZ, R18.H1_H1 ;  /* 0x30000012ff097230 */ /* 0x000fe40000004100 */
[----:B------:R-:W-:Y:S01]  /*0d10*/  FADD R12, R12, R13 ;  /* 0x0000000d0c0c7221 */ /* 0x000fe20000000000 */
[----:B------:R-:W-:Y:S02]  /*0d20*/  HADD2 R13, R8, -1152, -1152 ;  /* 0xe480e480080d7430 */ /* 0x000fe40000000000 */
[----:B------:R-:W-:Y:S02]  /*0d30*/  HADD2.F32 R8, -RZ, R16.H0_H0 ;  /* 0x20000010ff087230 */ /* 0x000fe40000004100 */
[----:B------:R-:W-:Y:S02]  /*0d40*/  HADD2 R17, R17, -1152, -1152 ;  /* 0xe480e48011117430 */ /* 0x000fe40000000000 */
[----:B------:R-:W-:Y:S01]  /*0d50*/  FADD R9, R12, R9 ;  /* 0x000000090c097221 */ /* 0x000fe20000000000 */
[----:B------:R-:W-:-:S02]  /*0d60*/  HMUL2 R10, R10, R13 ;  /* 0x0000000d0a0a7232 */ /* 0x000fc40000000000 */
[----:B------:R-:W-:Y:S02]  /*0d70*/  HADD2.F32 R13, -RZ, R16.H1_H1 ;  /* 0x30000010ff0d7230 */ /* 0x000fe40000004100 */
[----:B------:R-:W-:Y:S01]  /*0d80*/  FADD R8, R9, R8 ;  /* 0x0000000809087221 */ /* 0x000fe20000000000 */
[----:B------:R-:W-:Y:S02]  /*0d90*/  HFMA2 R17, R11, R17, -RZ ;  /* 0x000000110b117231 */ /* 0x000fe400001000ff */
[--C-:B------:R-:W-:Y:S02]  /*0da0*/  HADD2.F32 R9, -RZ, R10.reuse.H0_H0 ;  /* 0x2000000aff097230 */ /* 0x100fe40000004100 */
[----:B------:R-:W-:Y:S01]  /*0db0*/  FADD R8, R8, R13 ;  /* 0x0000000d08087221 */ /* 0x000fe20000000000 */
[----:B------:R-:W-:-:S03]  /*0dc0*/  HADD2.F32 R11, -RZ, R10.H1_H1 ;  /* 0x3000000aff0b7230 */ /* 0x000fc60000004100 */
[----:B------:R-:W-:Y:S01]  /*0dd0*/  FADD R8, R8, R9 ;  /* 0x0000000908087221 */ /* 0x000fe20000000000 */
[----:B------:R-:W-:-:S03]  /*0de0*/  HADD2.F32 R9, -RZ, R17.H0_H0 ;  /* 0x20000011ff097230 */ /* 0x000fc60000004100 */
[----:B------:R-:W-:Y:S01]  /*0df0*/  FADD R8, R8, R11 ;  /* 0x0000000b08087221 */ /* 0x000fe20000000000 */
[----:B------:R-:W-:-:S03]  /*0e00*/  HADD2.F32 R17, -RZ, R17.H1_H1 ;  /* 0x30000011ff117230 */ /* 0x000fc60000004100 */
[----:B------:R-:W-:-:S04]  /*0e10*/  FADD R8, R8, R9 ;  /* 0x0000000908087221 */ /* 0x000fc80000000000 */
[----:B------:R-:W-:Y:S01]  /*0e20*/  FADD R21, R8, R17 ;  /* 0x0000001108157221 */ /* 0x000fe20000000000 */
[----:B------:R-:W-:Y:S06]  /*0e30*/  @!P0 BRA `(.L_x_5) ;  /* 0xfffffff400d08947 */ /* 0x000fec000383ffff */
.L_x_1:
[----:B------:R-:W-:Y:S05]  /*0e40*/  BSYNC.RECONVERGENT B0 ;  /* 0x0000000000007941 */ /* 0x000fea0003800200 */
.L_x_0:
[----:B------:R-:W0:Y:S01]  /*0e50*/  SHFL.BFLY PT, R4, R21, 0x10, 0x1f ;  /* 0x0e001f0015047f89 */ /* 0x000e2200000e0000 */
[----:B------:R-:W-:Y:S01]  /*0e60*/  ISETP.NE.AND P0, PT, R0, RZ, PT ;  /* 0x000000ff0000720c */ /* 0x000fe20003f05270 */
[----:B0-----:R-:W-:-:S05]  /*0e70*/  FADD R4, R4, R21 ;  /* 0x0000001504047221 */ /* 0x001fca0000000000 */
[----:B------:R-:W0:Y:S02]  /*0e80*/  SHFL.BFLY PT, R5, R4, 0x8, 0x1f ;  /* 0x0d001f0004057f89 */ /* 0x000e2400000e0000 */
[----:B0-----:R-:W-:-:S05]  /*0e90*/  FADD R5, R4, R5 ;  /* 0x0000000504057221 */ /* 0x001fca0000000000 */
[----:B------:R-:W0:Y:S02]  /*0ea0*/  SHFL.BFLY PT, R6, R5, 0x4, 0x1f ;  /* 0x0c801f0005067f89 */ /* 0x000e2400000e0000 */
[----:B0-----:R-:W-:-:S05]  /*0eb0*/  FADD R6, R5, R6 ;  /* 0x0000000605067221 */ /* 0x001fca0000000000 */
[----:B------:R-:W0:Y:S02]  /*0ec0*/  SHFL.BFLY PT, R7, R6, 0x2, 0x1f ;  /* 0x0c401f0006077f89 */ /* 0x000e2400000e0000 */
[----:B0-----:R-:W-:-:S05]  /*0ed0*/  FADD R7, R6, R7 ;  /* 0x0000000706077221 */ /* 0x001fca0000000000 */
[----:B------:R0:W1:Y:S01]  /*0ee0*/  SHFL.BFLY PT, R0, R7, 0x1, 0x1f ;  /* 0x0c201f0007007f89 */ /* 0x00006200000e0000 */
[----:B------:R-:W-:Y:S05]  /*0ef0*/  @P0 EXIT ;  /* 0x000000000000094d */ /* 0x000fea0003800000 */
[----:B------:R-:W2:Y:S01]  /*0f00*/  LDC.64 R4, c[0x0][0x3a0] ;  /* 0x0000e800ff047b82 */ /* 0x000ea20000000a00 */
[----:B01----:R-:W-:-:S04]  /*0f10*/  FADD R7, R7, R0 ;  /* 0x0000000007077221 */ /* 0x003fc80000000000 */
[----:B-----5:R-:W-:-:S05]  /*0f20*/  FMUL R2, R2, R7 ;  /* 0x0000000702027220 */ /* 0x020fca0000400000 */
[----:B------:R-:W-:Y:S01]  /*0f30*/  F2FP.F16.F32.PACK_AB R0, RZ, R2 ;  /* 0x00000002ff00723e */ /* 0x000fe200000000ff */
[----:B--2---:R-:W-:-:S05]  /*0f40*/  IMAD.WIDE.U32 R2, R3, 0x2, R4 ;  /* 0x0000000203027825 */ /* 0x004fca00078e0004 */
[----:B------:R-:W-:Y:S01]  /*0f50*/  STG.E.U16 desc[UR6][R2.64], R0 ;  /* 0x0000000002007986 */ /* 0x000fe2000c101506 */
[----:B------:R-:W-:Y:S05]  /*0f60*/  EXIT ;  /* 0x000000000000794d */ /* 0x000fea0003800000 */
.L_x_6:
[----:B------:R-:W-:-:S00]  /*0f70*/  BRA `(.L_x_6) ;  /* 0xfffffffc00fc7947 */ /* 0x000fc0000383ffff */
[----:B------:R-:W-:-:S00]  /*0f80*/  NOP ;  /* 0x0000000000007918 */ /* 0x000fc00000000000 */
[----:B------:R-:W-:-:S00]  /*0f90*/  NOP ;  /* 0x0000000000007918 */ /* 0x000fc00000000000 */
[----:B------:R-:W-:-:S00]  /*0fa0*/  NOP ;  /* 0x0000000000007918 */ /* 0x000fc00000000000 */
[----:B------:R-:W-:-:S00]  /*0fb0*/  NOP ;  /* 0x0000000000007918 */ /* 0x000fc00000000000 */
[----:B------:R-:W-:-:S00]  /*0fc0*/  NOP ;  /* 0x0000000000007918 */ /* 0x000fc00000000000 */
[----:B------:R-:W-:-:S00]  /*0fd0*/  NOP ;  /* 0x0000000000007918 */ /* 0x000fc00000000000 */
[----:B------:R-:W-:-:S00]  /*0fe0*/  NOP ;  /* 0x0000000000007918 */ /* 0x000fc00000000000 */
[----:B------:R-:W-:-:S00]  /*0ff0*/  NOP ;  /* 0x0000000000007918 */ /* 0x000fc00000000000 */
.L_x_80:


//--------------------- .text._Z21int8_weight_only_gemvILb0ELb1EEvPKaPK6__halfPKfS4_PS2_ii --------------------------
	.section	.text._Z21int8_weight_only_gemvILb0ELb1EEvPKaPK6__halfPKfS4_PS2_ii,"ax",@progbits
	.align	128
        .global         _Z21int8_weight_only_gemvILb0ELb1EEvPKaPK6__halfPKfS4_PS2_ii
        .type           _Z21int8_weight_only_gemvILb0ELb1EEvPKaPK6__halfPKfS4_PS2_ii,@function
        .size           _Z21int8_weight_only_gemvILb0ELb1EEvPKaPK6__halfPKfS4_PS2_ii,(.L_x_81 - _Z21int8_weight_only_gemvILb0ELb1EEvPKaPK6__halfPKfS4_PS2_ii)
        .other          _Z21int8_weight_only_gemvILb0ELb1EEvPKaPK6__halfPKfS4_PS2_ii,@"STO_CUDA_ENTRY STV_DEFAULT"
_Z21int8_weight_only_gemvILb0ELb1EEvPKaPK6__halfPKfS4_PS2_ii:
.text._Z21int8_weight_only_gemvILb0ELb1EEvPKaPK6__halfPKfS4_PS2_ii:
        /* <DEDUP_REMOVED lines=45> */
.L_x_11:
        /* <DEDUP_REMOVED lines=39> */
.L_x_10:
[----:B------:R-:W-:Y:S05]  /*0540*/  BSYNC.RECONVERGENT B1 ;  /* 0x0000000000017941 */ /* 0x000fea0003800200 */
.L_x_9:
[----:B------:R-:W-:Y:S05]  /*0550*/  @!P0 BRA `(.L_x_8) ;  /* 0x0000000800388947 */ /* 0x000fea0003800000 */
[----:B------:R-:W0:Y:S01]  /*0560*/  LDC.64 R6, c[0x0][0x388] ;  /* 0x0000e200ff067b82 */ /* 0x000e220000000a00 */
[----:B------:R-:W-:-:S07]  /*0570*/  LEA R5, R4, 0x200, 0x3 ;  /* 0x0000020004057811 */ /* 0x000fce00078e18ff */
.L_x_12:
        /* <DEDUP_REMOVED lines=140> */
.L_x_8:
[----:B------:R-:W-:Y:S05]  /*0e40*/  BSYNC.RECONVERGENT B0 ;  /* 0x0000000000007941 */ /* 0x000fea0003800200 */
.L_x_7:
        /* <DEDUP_REMOVED lines=9> */
[----:B------:R-:W0:Y:S02]  /*0ee0*/  SHFL.BFLY PT, R8, R7, 0x1, 0x1f ;  /* 0x0c201f0007087f89 */ /* 0x000e2400000e0000 */
[----:B0-----:R-:W-:Y:S01]  /*0ef0*/  FADD R9, R7, R8 ;  /* 0x0000000807097221 */ /* 0x001fe20000000000 */
[----:B------:R-:W-:Y:S06]  /*0f00*/  @P0 EXIT ;  /* 0x000000000000094d */ /* 0x000fec0003800000 */
[----:B-----5:R-:W-:-:S04]  /*0f10*/  FMUL R2, R2, R9 ;  /* 0x0000000902027220 */ /* 0x020fc80000400000 */
[----:B------:R-:W-:-:S04]  /*0f20*/  FMUL R5, R2, 0.044714998453855514526 ;  /* 0x3d37271302057820 */ /* 0x000fc80000400000 */
[----:B------:R-:W-:-:S04]  /*0f30*/  FMUL R5, R2, R5 ;  /* 0x0000000502057220 */ /* 0x000fc80000400000 */
[----:B------:R-:W-:-:S04]  /*0f40*/  FFMA R5, R2, R5, R2 ;  /* 0x0000000502057223 */ /* 0x000fc80000000002 */
[----:B------:R-:W-:Y:S02]  /*0f50*/  FMUL R0, R5, 0.79788458347320556641 ;  /* 0x3f4c422a05007820 */ /* 0x000fe40000400000 */
[----:B------:R-:W0:Y:S04]  /*0f60*/  LDC.64 R4, c[0x0][0x3a0] ;  /* 0x0000e800ff047b82 */ /* 0x000e280000000a00 */
[----:B------:R-:W1:Y:S02]  /*0f70*/  MUFU.TANH R0, R0 ;  /* 0x0000000000007308 */ /* 0x000e640000002400 */
[----:B-1----:R-:W-:-:S04]  /*0f80*/  FADD R6, R0, 1 ;  /* 0x3f80000000067421 */ /* 0x002fc80000000000 */
[----:B------:R-:W-:-:S04]  /*0f90*/  FMUL R7, R6, 0.5 ;  /* 0x3f00000006077820 */ /* 0x000fc80000400000 */
[----:B------:R-:W-:Y:S01]  /*0fa0*/  FMUL R7, R2, R7 ;  /* 0x0000000702077220 */ /* 0x000fe20000400000 */
[----:B0-----:R-:W-:-:S04]  /*0fb0*/  IMAD.WIDE.U32 R2, R3, 0x2, R4 ;  /* 0x0000000203027825 */ /* 0x001fc800078e0004 */
[----:B------:R-:W-:-:S05]  /*0fc0*/  F2FP.F16.F32.PACK_AB R7, RZ, R7 ;  /* 0x00000007ff07723e */ /* 0x000fca00000000ff */
[----:B------:R-:W-:Y:S01]  /*0fd0*/  STG.E.U16 desc[UR6][R2.64], R7 ;  /* 0x0000000702007986 */ /* 0x000fe2000c101506 */
[----:B------:R-:W-:Y:S05]  /*0fe0*/  EXIT ;  /* 0x000000000000794d */ /* 0x000fea0003800000 */
.L_x_13:
        /* <DEDUP_REMOVED lines=9> */
.L_x_81:


//--------------------- .text._Z21int8_weight_only_gemvILb1ELb0EEvPKaPK6__halfPKfS4_PS2_ii --------------------------
	.section	.text._Z21int8_weight_only_gemvILb1ELb0EEvPKaPK6__halfPKfS4_PS2_ii,"ax",@progbits
	.align	128
        .global         _Z21int8_weight_only_gemvILb1ELb0EEvPKaPK6__halfPKfS4_PS2_ii
        .type           _Z21int8_weight_only_gemvILb1ELb0EEvPKaPK6__halfPKfS4_PS2_ii,@function
        .size           _Z21int8_weight_only_gemvILb1ELb0EEvPKaPK6__halfPKfS4_PS2_ii,(.L_x_82 - _Z21int8_weight_only_gemvILb1ELb0EEvPKaPK6__halfPKfS4_PS2_ii)
        .other          _Z21int8_weight_only_gemvILb1ELb0EEvPKaPK6__halfPKfS4_PS2_ii,@"STO_CUDA_ENTRY STV_DEFAULT"
_Z21int8_weight_only_gemvILb1ELb0EEvPKaPK6__halfPKfS4_PS2_ii:
.text._Z21int8_weight_only_gemvILb1ELb0EEvPKaPK6__halfPKfS4_PS2_ii:
        /* <DEDUP_REMOVED lines=11> */
[----:B------:R-:W2:Y:S06]  /*00b0*/  LDCU UR5, c[0x0][0x3a8] ;  /* 0x00007500ff0577ac */ /* 0x000eac0008000800 */
[----:B------:R-:W3:Y:S01]  /*00c0*/  LDC.64 R2, c[0x0][0x390] ;  /* 0x0000e400ff027b82 */ /* 0x000ee20000000a00 */
[----:B------:R-:W4:Y:S01]  /*00d0*/  LDCU.64 UR10, c[0x0][0x380] ;  /* 0x00007000ff0a77ac */ /* 0x000f220008000a00 */
[----:B0-----:R-:W-:-:S06]  /*00e0*/  IMAD.WIDE.U32 R4, R0, 0x2, R4 ;  /* 0x0000000200047825 */ /* 0x001fcc00078e0004 */
[----:B-1----:R-:W4:Y:S01]  /*00f0*/  LDG.E.U16 R4, desc[UR6][R4.64] ;  /* 0x0000000604047981 */ /* 0x002f22000c1e1500 */
[----:B---3--:R-:W-:-:S05]  /*0100*/  IMAD.WIDE.U32 R2, R0, 0x4, R2 ;  /* 0x0000000400027825 */ /* 0x008fca00078e0002 */
[----:B------:R0:W5:Y:S01]  /*0110*/  LDG.E R12, desc[UR6][R2.64] ;  /* 0x00000006020c7981 */ /* 0x000162000c1e1900 */
[----:B--2---:R-:W-:Y:S01]  /*0120*/  USHF.R.S32.HI UR4, URZ, 0x1f, UR5 ;  /* 0x0000001fff047899 */ /* 0x004fe20008011405 */
[----:B------:R-:W-:Y:S01]  /*0130*/  LOP3.LUT R13, R13, 0x1f, RZ, 0xc0, !PT ;  /* 0x0000001f0d0d7812 */ /* 0x000fe200078ec0ff */
[----:B------:R-:W-:Y:S01]  /*0140*/  BSSY.RECONVERGENT B0, `(.L_x_14) ;  /* 0x00000d4000007945 */ /* 0x000fe20003800200 */
[----:B------:R-:W-:Y:S01]  /*0150*/  HFMA2 R24, -RZ, RZ, 0, 0 ;  /* 0x00000000ff187431 */ /* 0x000fe200000001ff */
[----:B------:R-:W-:-:S04]  /*0160*/  ULEA.HI UR4, UR4, UR5, URZ, 0x3 ;  /* 0x0000000504047291 */ /* 0x000fc8000f8f18ff */
[----:B------:R-:W-:-:S06]  /*0170*/  USHF.R.S32.HI UR4, URZ, 0x3, UR4 ;  /* 0x00000003ff047899 */ /* 0x000fcc0008011404 */
[----:B------:R-:W-:Y:S01]  /*0180*/  ISETP.GE.AND P0, PT, R13, UR4, PT ;  /* 0x000000040d007c0c */ /* 0x000fe2000bf06270 */
[----:B----4-:R-:W-:-:S12]  /*0190*/  HADD2.F32 R15, -RZ, R4.H0_H0 ;  /* 0x20000004ff0f7230 */ /* 0x010fd80000004100 */
[----:B0-----:R-:W-:Y:S05]  /*01a0*/  @P0 BRA `(.L_x_15) ;  /* 0x0000000c00340947 */ /* 0x001fea0003800000 */
[-C--:B------:R-:W-:Y:S01]  /*01b0*/  LOP3.LUT R2, RZ, R13.reuse, RZ, 0x33, !PT ;  /* 0x0000000dff027212 */ /* 0x080fe200078e33ff */
[----:B------:R-:W-:Y:S01]  /*01c0*/  BSSY.RECONVERGENT B1, `(.L_x_16) ;  /* 0x000003c000017945 */ /* 0x000fe20003800200 */
[----:B------:R-:W-:Y:S02]  /*01d0*/  MOV R24, RZ ;  /* 0x000000ff00187202 */ /* 0x000fe40000000f00 */
[----:B------:R-:W-:Y:S02]  /*01e0*/  IADD3 R6, PT, PT, R2, UR4, RZ ;  /* 0x0000000402067c10 */ /* 0x000fe4000fffe0ff */
[----:B------:R-:W-:Y:S02]  /*01f0*/  MOV R14, R13 ;  /* 0x0000000d000e7202 */ /* 0x000fe40000000f00 */
[C---:B------:R-:W-:Y:S02]  /*0200*/  LOP3.LUT R2, R6.reuse, 0x60, RZ, 0xc0, !PT ;  /* 0x0000006006027812 */ /* 0x040fe400078ec0ff */
[----:B------:R-:W-:-:S02]  /*0210*/  ISETP.GE.U32.AND P0, PT, R6, 0x60, PT ;  /* 0x000000600600780c */ /* 0x000fc40003f06070 */
[----:B------:R-:W-:Y:S01]  /*0220*/  ISETP.NE.AND P1, PT, R2, 0x60, PT ;  /* 0x000000600200780c */ /* 0x000fe20003f25270 */
[----:B------:R-:W-:-:S05]  /*0230*/  IMAD R2, R0, UR5, RZ ;  /* 0x0000000500027c24 */ /* 0x000fca000f8e02ff */
[----:B------:R-:W-:-:S07]  /*0240*/  SHF.R.S32.HI R3, RZ, 0x1f, R2 ;  /* 0x0000001fff037819 */ /* 0x000fce0000011402 */
[----:B------:R-:W-:Y:S05]  /*0250*/  @!P1 BRA `(.L_x_17) ;  /* 0x0000000000c89947 */ /* 0x000fea0003800000 */
[----:B------:R-:W0:Y:S01]  /*0260*/  LDC.64 R16, c[0x0][0x388] ;  /* 0x0000e200ff107b82 */ /* 0x000e220000000a00 */
[----:B------:R-:W1:Y:S01]  /*0270*/  LDCU.64 UR8, c[0x0][0x380] ;  /* 0x00007000ff0877ac */ /* 0x000e620008000a00 */
[----:B------:R-:W-:Y:S01]  /*0280*/  IMAD.WIDE.U32 R4, R13, 0x8, R2 ;  /* 0x000000080d047825 */ /* 0x000fe200078e0002 */
[----:B------:R-:W-:Y:S02]  /*0290*/  LEA.HI R6, R6, 0x1, RZ, 0x1b ;  /* 0x0000000106067811 */ /* 0x000fe400078fd8ff */
[----:B------:R-:W-:Y:S02]  /*02a0*/  MOV R24, RZ ;  /* 0x000000ff00187202 */ /* 0x000fe40000000f00 */
[----:B------:R-:W-:Y:S02]  /*02b0*/  LOP3.LUT R6, R6, 0x3, RZ, 0xc0, !PT ;  /* 0x0000000306067812 */ /* 0x000fe400078ec0ff */
[----:B------:R-:W-:Y:S02]  /*02c0*/  MOV R14, R13 ;  /* 0x0000000d000e7202 */ /* 0x000fe40000000f00 */
[----:B------:R-:W-:-:S02]  /*02d0*/  IADD3 R18, PT, PT, -R6, RZ, RZ ;  /* 0x000000ff06127210 */ /* 0x000fc40007ffe1ff */
[----:B-1----:R-:W-:-:S04]  /*02e0*/  IADD3 R10, P1, PT, R4, UR8, RZ ;  /* 0x00000008040a7c10 */ /* 0x002fc8000ff3e0ff */
[----:B------:R-:W-:Y:S01]  /*02f0*/  IADD3.X R11, PT, PT, R5, UR9, RZ, P1, !PT ;  /* 0x00000009050b7c10 */ /* 0x000fe20008ffe4ff */
[----:B0-----:R-:W-:-:S08]  /*0300*/  IMAD.WIDE.U32 R16, R13, 0x10, R16 ;  /* 0x000000100d107825 */ /* 0x001fd000078e0010 */
.L_x_18:
        /* <DEDUP_REMOVED lines=11> */
[----:B------:R-:W-:-:S03]  /*03c0*/  PRMT R8, R8, 0x5352, R19 ;  /* 0x0000535208087816 */ /* 0x000fc60000000013 */
[----:B------:R-:W-:Y:S02]  /*03d0*/  HADD2 R20, R20, -1152, -1152 ;  /* 0xe480e48014147430 */ /* 0x000fe40000000000 */
[----:B------:R-:W-:Y:S02]  /*03e0*/  HADD2 R8, R8, -1152, -1152 ;  /* 0xe480e48008087430 */ /* 0x000fe40000000000 */
[----:B---3--:R-:W-:Y:S01]  /*03f0*/  HMUL2 R20, R4, R20 ;  /* 0x0000001404147232 */ /* 0x008fe20000000000 */
[C-C-:B------:R-:W-:Y:S02]  /*0400*/  PRMT R4, R9.reuse, 0x5150, R19.reuse ;  /* 0x0000515009047816 */ /* 0x140fe40000000013 */
[----:B------:R-:W-:Y:S01]  /*0410*/  PRMT R9, R9, 0x5352, R19 ;  /* 0x0000535209097816 */ /* 0x000fe20000000013 */
[----:B------:R-:W-:Y:S02]  /*0420*/  HFMA2 R8, R5, R8, -RZ ;  /* 0x0000000805087231 */ /* 0x000fe400001000ff */
[----:B------:R-:W-:-:S02]  /*0430*/  HADD2.F32 R21, -RZ, R20.H0_H0 ;  /* 0x20000014ff157230 */ /* 0x000fc40000004100 */
[----:B------:R-:W-:Y:S02]  /*0440*/  HADD2 R4, R4, -1152, -1152 ;  /* 0xe480e48004047430 */ /* 0x000fe40000000000 */
[----:B------:R-:W-:Y:S02]  /*0450*/  HADD2.F32 R20, -RZ, R20.H1_H1 ;  /* 0x30000014ff147230 */ /* 0x000fe40000004100 */
[----:B------:R-:W-:Y:S02]  /*0460*/  HADD2 R9, R9, -1152, -1152 ;  /* 0xe480e48009097430 */ /* 0x000fe40000000000 */
[----:B------:R-:W-:Y:S01]  /*0470*/  FADD R21, R21, R24 ;  /* 0x0000001815157221 */ /* 0x000fe20000000000 */
[----:B------:R-:W-:Y:S02]  /*0480*/  HMUL2 R4, R6, R4 ;  /* 0x0000000406047232 */ /* 0x000fe40000000000 */
[--C-:B------:R-:W-:Y:S02]  /*0490*/  HADD2.F32 R5, -RZ, R8.reuse.H0_H0 ;  /* 0x20000008ff057230 */ /* 0x100fe40000004100 */
[----:B------:R-:W-:Y:S01]  /*04a0*/  FADD R20, R21, R20 ;  /* 0x0000001415147221 */ /* 0x000fe20000000000 */
[----:B------:R-:W-:-:S02]  /*04b0*/  HADD2.F32 R8, -RZ, R8.H1_H1 ;  /* 0x30000008ff087230 */ /* 0x000fc40000004100 */
[----:B------:R-:W-:Y:S02]  /*04c0*/  HFMA2 R9, R7, R9, -RZ ;  /* 0x0000000907097231 */ /* 0x000fe400001000ff */
[--C-:B------:R-:W-:Y:S02]  /*04d0*/  HADD2.F32 R6, -RZ, R4.reuse.H0_H0 ;  /* 0x20000004ff067230 */ /* 0x100fe40000004100 */
[----:B------:R-:W-:Y:S01]  /*04e0*/  FADD R5, R20, R5 ;  /* 0x0000000514057221 */ /* 0x000fe20000000000 */
[----:B------:R-:W-:-:S03]  /*04f0*/  HADD2.F32 R4, -RZ, R4.H1_H1 ;  /* 0x30000004ff047230 */ /* 0x000fc60000004100 */
[----:B------:R-:W-:-:S04]  /*0500*/  FADD R5, R5, R8 ;  /* 0x0000000805057221 */ /* 0x000fc80000000000 */
[----:B------:R-:W-:Y:S01]  /*0510*/  FADD R5, R5, R6 ;  /* 0x0000000605057221 */ /* 0x000fe20000000000 */
[--C-:B------:R-:W-:Y:S02]  /*0520*/  HADD2.F32 R7, -RZ, R9.reuse.H0_H0 ;  /* 0x20000009ff077230 */ /* 0x100fe40000004100 */
[----:B------:R-:W-:Y:S02]  /*0530*/  HADD2.F32 R9, -RZ, R9.H1_H1 ;  /* 0x30000009ff097230 */ /* 0x000fe40000004100 */
[----:B------:R-:W-:-:S04]  /*0540*/  FADD R4, R5, R4 ;  /* 0x0000000405047221 */ /* 0x000fc80000000000 */
[----:B------:R-:W-:-:S04]  /*0550*/  FADD R4, R4, R7 ;  /* 0x0000000704047221 */ /* 0x000fc80000000000 */
[----:B------:R-:W-:Y:S01]  /*0560*/  FADD R24, R4, R9 ;  /* 0x0000000904187221 */ /* 0x000fe20000000000 */
[----:B------:R-:W-:Y:S06]  /*0570*/  @P1 BRA `(.L_x_18) ;  /* 0xfffffffc00641947 */ /* 0x000fec000383ffff */
.L_x_17:
[----:B------:R-:W-:Y:S05]  /*0580*/  BSYNC.RECONVERGENT B1 ;  /* 0x0000000000017941 */ /* 0x000fea0003800200 */
.L_x_16:
[----:B------:R-:W-:Y:S05]  /*0590*/  @!P0 BRA `(.L_x_15) ;  /* 0x0000000800388947 */ /* 0x000fea0003800000 */
[----:B------:R-:W0:Y:S01]  /*05a0*/  LDC.64 R22, c[0x0][0x388] ;  /* 0x0000e200ff167b82 */ /* 0x000e220000000a00 */
[----:B------:R-:W-:-:S07]  /*05b0*/  LEA R21, R14, 0x200, 0x3 ;  /* 0x000002000e157811 */ /* 0x000fce00078e18ff */
.L_x_19:
        /* <DEDUP_REMOVED lines=36> */
[----:B------:R-:W-:Y:S01]  /*0800*/  HADD2.F32 R9, -RZ, R10.H1_H1 ;  /* 0x3000000aff097230 */ /* 0x000fe20000004100 */
[----:B----4-:R-:W-:-:S02]  /*0810*/  PRMT R10, R16, 0x5150, R20 ;  /* 0x00005150100a7816 */ /* 0x010fc40000000014 */
[----:B------:R-:W-:Y:S01]  /*0820*/  FADD R8, R8, R25 ;  /* 0x0000001908087221 */ /* 0x000fe20000000000 */
[----:B------:R-:W2:Y:S03]  /*0830*/  LDG.E.64 R18, desc[UR6][R18.64] ;  /* 0x0000000612127981 */ /* 0x000ea6000c1e1b00 */
[----:B------:R-:W-:Y:S01]  /*0840*/  FADD R8, R8, R9 ;  /* 0x0000000908087221 */ /* 0x000fe20000000000 */
[----:B------:R-:W-:Y:S02]  /*0850*/  HADD2.F32 R9, -RZ, R11.H0_H0 ;  /* 0x2000000bff097230 */ /* 0x000fe40000004100 */
[----:B------:R-:W-:-:S03]  /*0860*/  HADD2 R10, R10, -1152, -1152 ;  /* 0xe480e4800a0a7430 */ /* 0x000fc60000000000 */
[----:B------:R-:W-:Y:S01]  /*0870*/  FADD R24, R8, R9 ;  /* 0x0000000908187221 */ /* 0x000fe20000000000 */
[----:B------:R-:W-:-:S04]  /*0880*/  IMAD.WIDE.U32 R8, R21, 0x2, R22 ;  /* 0x0000000215087825 */ /* 0x000fc800078e0016 */
[----:B------:R-:W-:Y:S01]  /*0890*/  HMUL2 R4, R4, R10 ;  /* 0x0000000a04047232 */ /* 0x000fe20000000000 */
[--C-:B------:R-:W-:Y:S01]  /*08a0*/  PRMT R16, R16, 0x5352, R20.reuse ;  /* 0x0000535210107816 */ /* 0x100fe20000000014 */
[----:B------:R-:W-:Y:S02]  /*08b0*/  HADD2.F32 R25, -RZ, R11.H1_H1 ;  /* 0x3000000bff197230 */ /* 0x000fe40000004100 */
[----:B------:R-:W3:Y:S02]  /*08c0*/  LDG.E.128 R8, desc[UR6][R8.64] ;  /* 0x0000000608087981 */ /* 0x000ee4000c1e1d00 */
[----:B------:R-:W-:Y:S02]  /*08d0*/  HADD2 R16, R16, -1152, -1152 ;  /* 0xe480e48010107430 */ /* 0x000fe40000000000 */
[----:B------:R-:W-:Y:S01]  /*08e0*/  FADD R24, R24, R25 ;  /* 0x0000001918187221 */ /* 0x000fe20000000000 */
[--C-:B------:R-:W-:Y:S02]  /*08f0*/  HADD2.F32 R25, -RZ, R4.reuse.H0_H0 ;  /* 0x20000004ff197230 */ /* 0x100fe40000004100 */
[----:B------:R-:W-:Y:S01]  /*0900*/  HFMA2 R5, R5, R16, -RZ ;  /* 0x0000001005057231 */ /* 0x000fe200001000ff */
[--C-:B------:R-:W-:Y:S01]  /*0910*/  PRMT R16, R17, 0x5150, R20.reuse ;  /* 0x0000515011107816 */ /* 0x100fe20000000014 */
[----:B------:R-:W-:Y:S01]  /*0920*/  HADD2.F32 R4, -RZ, R4.H1_H1 ;  /* 0x30000004ff047230 */ /* 0x000fe20000004100 */
[----:B------:R-:W-:Y:S01]  /*0930*/  IADD3 R27, PT, PT, R21, 0x100, RZ ;  /* 0x00000100151b7810 */ /* 0x000fe20007ffe0ff */
[----:B------:R-:W-:Y:S01]  /*0940*/  FADD R25, R24, R25 ;  /* 0x0000001918197221 */ /* 0x000fe20000000000 */
[----:B------:R-:W-:Y:S01]  /*0950*/  PRMT R17, R17, 0x5352, R20 ;  /* 0x0000535211117816 */ /* 0x000fe20000000014 */
[----:B------:R-:W-:Y:S01]  /*0960*/  HADD2 R24, R16, -1152, -1152 ;  /* 0xe480e48010187430 */ /* 0x000fe20000000000 */
[----:B------:R-:W-:Y:S01]  /*0970*/  IADD3 R16, P0, P1, R27, UR10, R2 ;  /* 0x0000000a1b107c10 */ /* 0x000fe2000f91e002 */
[----:B------:R-:W-:-:S02]  /*0980*/  FADD R4, R25, R4 ;  /* 0x0000000419047221 */ /* 0x000fc40000000000 */
[----:B------:R-:W-:Y:S02]  /*0990*/  HADD2 R25, R17, -1152, -1152 ;  /* 0xe480e48011197430 */ /* 0x000fe40000000000 */
[--C-:B------:R-:W-:Y:S01]  /*09a0*/  HADD2.F32 R29, -RZ, R5.reuse.H0_H0 ;  /* 0x20000005ff1d7230 */ /* 0x100fe20000004100 */
[----:B------:R-:W-:Y:S01]  /*09b0*/  IADD3.X R17, PT, PT, RZ, UR11, R3, P0, P1 ;  /* 0x0000000bff117c10 */ /* 0x000fe200087e2403 */
[----:B------:R-:W-:Y:S02]  /*09c0*/  HADD2.F32 R5, -RZ, R5.H1_H1 ;  /* 0x30000005ff057230 */ /* 0x000fe40000004100 */
[----:B------:R-:W-:Y:S02]  /*09d0*/  HMUL2 R24, R6, R24 ;  /* 0x0000001806187232 */ /* 0x000fe40000000000 */
[----:B------:R-:W-:Y:S01]  /*09e0*/  FADD R4, R4, R29 ;  /* 0x0000001d04047221 */ /* 0x000fe20000000000 */
[----:B------:R-:W4:Y:S01]  /*09f0*/  LDG.E.64 R16, desc[UR6][R16.64] ;  /* 0x0000000610107981 */ /* 0x000f22000c1e1b00 */
[----:B------:R-:W-:-:S02]  /*0a00*/  HFMA2 R25, R7, R25, -RZ ;  /* 0x0000001907197231 */ /* 0x000fc400001000ff */
[----:B------:R-:W-:Y:S01]  /*0a10*/  FADD R6, R4, R5 ;  /* 0x0000000504067221 */ /* 0x000fe20000000000 */
[----:B------:R-:W-:Y:S02]  /*0a20*/  HADD2.F32 R7, -RZ, R24.H0_H0 ;  /* 0x20000018ff077230 */ /* 0x000fe40000004100 */
        /* <DEDUP_REMOVED lines=16> */
[----:B---3--:R-:W-:Y:S02]  /*0b30*/  HMUL2 R8, R8, R26 ;  /* 0x0000001a08087232 */ /* 0x008fe40000000000 */
[----:B------:R-:W-:-:S03]  /*0b40*/  HFMA2 R9, R9, R18, -RZ ;  /* 0x0000001209097231 */ /* 0x000fc600001000ff */
[----:B------:R-:W-:-:S05]  /*0b50*/  HADD2.F32 R25, -RZ, R8.H0_H0 ;  /* 0x20000008ff197230 */ /* 0x000fca0000004100 */
[----:B------:R-:W-:Y:S01]  /*0b60*/  FADD R24, R24, R25 ;  /* 0x0000001918187221 */ /* 0x000fe20000000000 */
[----:B------:R-:W-:Y:S01]  /*0b70*/  HADD2.F32 R25, -RZ, R8.H1_H1 ;  /* 0x30000008ff197230 */ /* 0x000fe20000004100 */
[C-C-:B------:R-:W-:Y:S02]  /*0b80*/  PRMT R8, R19.reuse, 0x5150, R20.reuse ;  /* 0x0000515013087816 */ /* 0x140fe40000000014 */
[----:B------:R-:W-:Y:S02]  /*0b90*/  PRMT R19, R19, 0x5352, R20 ;  /* 0x0000535213137816 */ /* 0x000fe40000000014 */
[----:B------:R-:W-:Y:S01]  /*0ba0*/  FADD R24, R24, R25 ;  /* 0x0000001918187221 */ /* 0x000fe20000000000 */
[----:B------:R-:W-:Y:S02]  /*0bb0*/  HADD2 R8, R8, -1152, -1152 ;  /* 0xe480e48008087430 */ /* 0x000fe40000000000 */
[----:B------:R-:W-:Y:S02]  /*0bc0*/  HADD2.F32 R25, -RZ, R9.H0_H0 ;  /* 0x20000009ff197230 */ /* 0x000fe40000004100 */
[----:B------:R-:W-:-:S02]  /*0bd0*/  HADD2 R19, R19, -1152, -1152 ;  /* 0xe480e48013137430 */ /* 0x000fc40000000000 */
[----:B------:R-:W-:Y:S02]  /*0be0*/  HADD2.F32 R9, -RZ, R9.H1_H1 ;  /* 0x30000009ff097230 */ /* 0x000fe40000004100 */
[----:B------:R-:W-:Y:S02]  /*0bf0*/  HMUL2 R10, R10, R8 ;  /* 0x000000080a0a7232 */ /* 0x000fe40000000000 */
[----:B------:R-:W-:Y:S01]  /*0c00*/  FADD R24, R24, R25 ;  /* 0x0000001918187221 */ /* 0x000fe20000000000 */
[----:B------:R-:W-:Y:S02]  /*0c10*/  HFMA2 R19, R11, R19, -RZ ;  /* 0x000000130b137231 */ /* 0x000fe400001000ff */
[--C-:B------:R-:W-:Y:S02]  /*0c20*/  HADD2.F32 R8, -RZ, R10.reuse.H0_H0 ;  /* 0x2000000aff087230 */ /* 0x100fe40000004100 */
[----:B------:R-:W-:Y:S01]  /*0c30*/  FADD R9, R24, R9 ;  /* 0x0000000918097221 */ /* 0x000fe20000000000 */
[C-C-:B----4-:R-:W-:Y:S01]  /*0c40*/  PRMT R18, R16.reuse, 0x5150, R20.reuse ;  /* 0x0000515010127816 */ /* 0x150fe20000000014 */
[----:B------:R-:W-:Y:S01]  /*0c50*/  HADD2.F32 R11, -RZ, R10.H1_H1 ;  /* 0x3000000aff0b7230 */ /* 0x000fe20000004100 */
[----:B------:R-:W-:Y:S01]  /*0c60*/  PRMT R16, R16, 0x5352, R20 ;  /* 0x0000535210107816 */ /* 0x000fe20000000014 */
[----:B------:R-:W-:-:S02]  /*0c70*/  FADD R8, R9, R8 ;  /* 0x0000000809087221 */ /* 0x000fc40000000000 */
[----:B------:R-:W-:Y:S02]  /*0c80*/  HADD2 R18, R18, -1152, -1152 ;  /* 0xe480e48012127430 */ /* 0x000fe40000000000 */
[--C-:B------:R-:W-:Y:S02]  /*0c90*/  HADD2.F32 R9, -RZ, R19.reuse.H0_H0 ;  /* 0x20000013ff097230 */ /* 0x100fe40000004100 */
[----:B------:R-:W-:Y:S02]  /*0ca0*/  HADD2 R16, R16, -1152, -1152 ;  /* 0xe480e48010107430 */ /* 0x000fe40000000000 */
[----:B------:R-:W-:Y:S01]  /*0cb0*/  FADD R8, R8, R11 ;  /* 0x0000000b08087221 */ /* 0x000fe20000000000 */
[----:B------:R-:W-:Y:S02]  /*0cc0*/  HMUL2 R18, R4, R18 ;  /* 0x0000001204127232 */ /* 0x000fe40000000000 */
[----:B------:R-:W-:Y:S02]  /*0cd0*/  HADD2.F32 R19, -RZ, R19.H1_H1 ;  /* 0x30000013ff137230 */ /* 0x000fe40000004100 */
[----:B------:R-:W-:Y:S01]  /*0ce0*/  FADD R8, R8, R9 ;  /* 0x0000000908087221 */ /* 0x000fe20000000000 */
[----:B------:R-:W-:-:S02]  /*0cf0*/  HFMA2 R16, R5, R16, -RZ ;  /* 0x0000001005107231 */ /* 0x000fc400001000ff */
[--C-:B------:R-:W-:Y:S01]  /*0d00*/  HADD2.F32 R9, -RZ, R18.reuse.H0_H0 ;  /* 0x20000012ff097230 */ /* 0x100fe20000004100 */
[C-C-:B------:R-:W-:Y:S01]  /*0d10*/  PRMT R4, R17.reuse, 0x5150, R20.reuse ;  /* 0x0000515011047816 */ /* 0x140fe20000000014 */
[----:B------:R-:W-:Y:S01]  /*0d20*/  FADD R8, R8, R19 ;  /* 0x0000001308087221 */ /* 0x000fe20000000000 */
[----:B------:R-:W-:Y:S01]  /*0d30*/  PRMT R17, R17, 0x5352, R20 ;  /* 0x0000535211117816 */ /* 0x000fe20000000014 */
[----:B------:R-:W-:Y:S02]  /*0d40*/  HADD2.F32 R5, -RZ, R18.H1_H1 ;  /* 0x30000012ff057230 */ /* 0x000fe40000004100 */
[----:B------:R-:W-:Y:S01]  /*0d50*/  FADD R8, R8, R9 ;  /* 0x0000000908087221 */ /* 0x000fe20000000000 */
[----:B------:R-:W-:Y:S02]  /*0d60*/  HADD2 R9, R4, -1152, -1152 ;  /* 0xe480e48004097430 */ /* 0x000fe40000000000 */
[----:B------:R-:W-:Y:S02]  /*0d70*/  HADD2.F32 R4, -RZ, R16.H0_H0 ;  /* 0x20000010ff047230 */ /* 0x000fe40000004100 */
[----:B------:R-:W-:-:S02]  /*0d80*/  HADD2 R17, R17, -1152, -1152 ;  /* 0xe480e48011117430 */ /* 0x000fc40000000000 */
[----:B------:R-:W-:Y:S01]  /*0d90*/  FADD R5, R8, R5 ;  /* 0x0000000508057221 */ /* 0x000fe20000000000 */
[----:B------:R-:W-:Y:S02]  /*0da0*/  HMUL2 R6, R6, R9 ;  /* 0x0000000906067232 */ /* 0x000fe40000000000 */
        /* <DEDUP_REMOVED lines=13> */
.L_x_15:
[----:B------:R-:W-:Y:S05]  /*0e80*/  BSYNC.RECONVERGENT B0 ;  /* 0x0000000000007941 */ /* 0x000fea0003800200 */
.L_x_14:
        /* <DEDUP_REMOVED lines=12> */
[----:B-1----:R-:W-:-:S04]  /*0f50*/  FADD R7, R4, R7 ;  /* 0x0000000704077221 */ /* 0x002fc80000000000 */
[----:B-----5:R-:W-:-:S05]  /*0f60*/  FFMA R12, R12, R7, R15 ;  /* 0x000000070c0c7223 */ /* 0x020fca000000000f */
[----:B------:R-:W-:Y:S01]  /*0f70*/  F2FP.F16.F32.PACK_AB R12, RZ, R12 ;  /* 0x0000000cff0c723e */ /* 0x000fe200000000ff */
[----:B--2---:R-:W-:-:S05]  /*0f80*/  IMAD.WIDE.U32 R2, R0, 0x2, R2 ;  /* 0x0000000200027825 */ /* 0x004fca00078e0002 */
[----:B------:R-:W-:Y:S01]  /*0f90*/  STG.E.U16 desc[UR6][R2.64], R12 ;  /* 0x0000000c02007986 */ /* 0x000fe2000c101506 */
[----:B------:R-:W-:Y:S05]  /*0fa0*/  EXIT ;  /* 0x000000000000794d */ /* 0x000fea0003800000 */
.L_x_20:
        /* <DEDUP_REMOVED lines=13> */
.L_x_82:


//--------------------- .text._Z21int8_weight_only_gemvILb1ELb1EEvPKaPK6__halfPKfS4_PS2_ii --------------------------
	.section	.text._Z21int8_weight_only_gemvILb1ELb1EEvPKaPK6__halfPKfS4_PS2_ii,"ax",@progbits
	.align	128
        .global         _Z21int8_weight_only_gemvILb1ELb1EEvPKaPK6__halfPKfS4_PS2_ii
        .type           _Z21int8_weight_only_gemvILb1ELb1EEvPKaPK6__halfPKfS4_PS2_ii,@function
        .size           _Z21int8_weight_only_gemvILb1ELb1EEvPKaPK6__halfPKfS4_PS2_ii,(.L_x_83 - _Z21int8_weight_only_gemvILb1ELb1EEvPKaPK6__halfPKfS4_PS2_ii)
        .other          _Z21int8_weight_only_gemvILb1ELb1EEvPKaPK6__halfPKfS4_PS2_ii,@"STO_CUDA_ENTRY STV_DEFAULT"
_Z21int8_weight_only_gemvILb1ELb1EEvPKaPK6__halfPKfS4_PS2_ii:
.text._Z21int8_weight_only_gemvILb1ELb1EEvPKaPK6__halfPKfS4_PS2_ii:
        /* <DEDUP_REMOVED lines=49> */
.L_x_25:
        /* <DEDUP_REMOVED lines=39> */
.L_x_24:
[----:B------:R-:W-:Y:S05]  /*0580*/  BSYNC.RECONVERGENT B1 ;  /* 0x0000000000017941 */ /* 0x000fea0003800200 */
.L_x_23:
[----:B------:R-:W-:Y:S05]  /*0590*/  @!P0 BRA `(.L_x_22) ;  /* 0x0000000800388947 */ /* 0x000fea0003800000 */
[----:B------:R-:W0:Y:S01]  /*05a0*/  LDC.64 R22, c[0x0][0x388] ;  /* 0x0000e200ff167b82 */ /* 0x000e220000000a00 */
[----:B------:R-:W-:-:S07]  /*05b0*/  LEA R21, R14, 0x200, 0x3 ;  /* 0x000002000e157811 */ /* 0x000fce00078e18ff */
.L_x_26:
        /* <DEDUP_REMOVED lines=140> */
.L_x_22:
[----:B------:R-:W-:Y:S05]  /*0e80*/  BSYNC.RECONVERGENT B0 ;  /* 0x0000000000007941 */ /* 0x000fea0003800200 */
.L_x_21:
        /* <DEDUP_REMOVED lines=12> */
[----:B-----5:R-:W-:-:S04]  /*0f50*/  FFMA R12, R12, R7, R15 ;  /* 0x000000070c0c7223 */ /* 0x020fc8000000000f */
[----:B------:R-:W-:-:S04]  /*0f60*/  FMUL R3, R12, 0.044714998453855514526 ;  /* 0x3d3727130c037820 */ /* 0x000fc80000400000 */
[----:B------:R-:W-:-:S04]  /*0f70*/  FMUL R3, R12, R3 ;  /* 0x000000030c037220 */ /* 0x000fc80000400000 */
[----:B------:R-:W-:-:S04]  /*0f80*/  FFMA R3, R12, R3, R12 ;  /* 0x000000030c037223 */ /* 0x000fc8000000000c */
[----:B------:R-:W-:Y:S02]  /*0f90*/  FMUL R4, R3, 0.79788458347320556641 ;  /* 0x3f4c422a03047820 */ /* 0x000fe40000400000 */
[----:B------:R-:W0:Y:S04]  /*0fa0*/  LDC.64 R2, c[0x0][0x3a0] ;  /* 0x0000e800ff027b82 */ /* 0x000e280000000a00 */
[----:B------:R-:W1:Y:S02]  /*0fb0*/  MUFU.TANH R4, R4 ;  /* 0x0000000400047308 */ /* 0x000e640000002400 */
[----:B-1----:R-:W-:Y:S01]  /*0fc0*/  FADD R5, R4, 1 ;  /* 0x3f80000004057421 */ /* 0x002fe20000000000 */
[----:B0-----:R-:W-:-:S04]  /*0fd0*/  IMAD.WIDE.U32 R2, R0, 0x2, R2 ;  /* 0x0000000200027825 */ /* 0x001fc800078e0002 */
[----:B------:R-:W-:-:S04]  /*0fe0*/  FMUL R5, R5, 0.5 ;  /* 0x3f00000005057820 */ /* 0x000fc80000400000 */
[----:B------:R-:W-:-:S05]  /*0ff0*/  FMUL R5, R12, R5 ;  /* 0x000000050c057220 */ /* 0x000fca0000400000 */
[----:B------:R-:W-:-:S05]  /*1000*/  F2FP.F16.F32.PACK_AB R5, RZ, R5 ;  /* 0x00000005ff05723e */ /* 0x000fca00000000ff */
[----:B------:R-:W-:Y:S01]  /*1010*/  STG.E.U16 desc[UR6][R2.64], R5 ;  /* 0x0000000502007986 */ /* 0x000fe2000c101506 */
[----:B------:R-:W-:Y:S05]  /*1020*/  EXIT ;  /* 0x000000000000794d */ /* 0x000fea0003800000 */
.L_x_27:
        /* <DEDUP_REMOVED lines=13> */
.L_x_83:


//--------------------- .text._Z33int8_weight_only_gemv_smem_cachedILb0ELb0EEvPKaPK6__halfPKfS4_PS2_ii --------------------------
	.section	.text._Z33int8_weight_only_gemv_smem_cachedILb0ELb0EEvPKaPK6__halfPKfS4_PS2_ii,"ax",@progbits
	.align	128
        .global         _Z33int8_weight_only_gemv_smem_cachedILb0ELb0EEvPKaPK6__halfPKfS4_PS2_ii
        .type           _Z33int8_weight_only_gemv_smem_cachedILb0ELb0EEvPKaPK6__halfPKfS4_PS2_ii,@function
        .size           _Z33int8_weight_only_gemv_smem_cachedILb0ELb0EEvPKaPK6__halfPKfS4_PS2_ii,(.L_x_84 - _Z33int8_weight_only_gemv_smem_cachedILb0ELb0EEvPKaPK6__halfPKfS4_PS2_ii)
        .other          _Z33int8_weight_only_gemv_smem_cachedILb0ELb0EEvPKaPK6__halfPKfS4_PS2_ii,@"STO_CUDA_ENTRY STV_DEFAULT"
_Z33int8_weight_only_gemv_smem_cachedILb0ELb0EEvPKaPK6__halfPKfS4_PS2_ii:
.text._Z33int8_weight_only_gemv_smem_cachedILb0ELb0EEvPKaPK6__halfPKfS4_PS2_ii:
[----:B------:R-:W-:Y:S01]  /*0000*/  LDC R1, c[0x0][0x37c] ;  /* 0x0000df00ff017b82 */ /* 0x000fe20000000800 */
[----:B------:R-:W0:Y:S07]  /*0010*/  S2R R21, SR_TID.X ;  /* 0x0000000000157919 */ /* 0x000e2e0000002100 */
[----:B------:R-:W0:Y:S01]  /*0020*/  S2UR UR4, SR_CTAID.X ;  /* 0x00000000000479c3 */ /* 0x000e220000002500 */
[----:B------:R-:W1:Y:S01]  /*0030*/  LDCU UR7, c[0x0][0x3a8] ;  /* 0x00007500ff0777ac */ /* 0x000e620008000800 */
[----:B------:R-:W-:Y:S01]  /*0040*/  BSSY.RECONVERGENT B0, `(.L_x_28) ;  /* 0x0000050000007945 */ /* 0x000fe20003800200 */
[----:B------:R-:W2:Y:S05]  /*0050*/  LDCU.64 UR8, c[0x0][0x358] ;  /* 0x00006b00ff0877ac */ /* 0x000eaa0008000a00 */
[----:B------:R-:W0:Y:S01]  /*0060*/  LDC R20, c[0x0][0x360] ;  /* 0x0000d800ff147b82 */ /* 0x000e220000000800 */
[----:B------:R-:W3:Y:S01]  /*0070*/  LDCU UR5, c[0x0][0x370] ;  /* 0x00006e00ff0577ac */ /* 0x000ee20008000800 */
[----:B0-----:R-:W-:-:S02]  /*0080*/  IMAD R0, R20, UR4, R21 ;  /* 0x0000000414007c24 */ /* 0x001fc4000f8e0215 */
[----:B---3--:R-:W-:-:S03]  /*0090*/  IMAD R20, R20, UR5, RZ ;  /* 0x0000000514147c24 */ /* 0x008fc6000f8e02ff */
[----:B------:R-:W-:-:S04]  /*00a0*/  SHF.L.U32 R23, R0, 0x3, RZ ;  /* 0x0000000300177819 */ /* 0x000fc800000006ff */
[----:B-1----:R-:W-:-:S13]  /*00b0*/  ISETP.GE.AND P0, PT, R23, UR7, PT ;  /* 0x0000000717007c0c */ /* 0x002fda000bf06270 */
[----:B--2---:R-:W-:Y:S05]  /*00c0*/  @P0 BRA `(.L_x_29) ;  /* 0x00000004001c0947 */ /* 0x004fea0003800000 */
[----:B------:R-:W-:Y:S01]  /*00d0*/  SHF.L.U32 R22, R20, 0x3, RZ ;  /* 0x0000000314167819 */ /* 0x000fe200000006ff */
[----:B------:R-:W-:Y:S03]  /*00e0*/  BSSY.RECONVERGENT B1, `(.L_x_30) ;  /* 0x000002d000017945 */ /* 0x000fe60003800200 */
[----:B------:R-:W0:Y:S01]  /*00f0*/  I2F.U32.RP R6, R22 ;  /* 0x0000001600067306 */ /* 0x000e220000209000 */
[C---:B------:R-:W-:Y:S02]  /*0100*/  VIADDMNMX R5, R22.reuse, R23, UR7, !PT ;  /* 0x0000000716057e46 */ /* 0x040fe4000f800117 */
[----:B------:R-:W-:Y:S02]  /*0110*/  IADD3 R7, PT, PT, RZ, -R22, RZ ;  /* 0x80000016ff077210 */ /* 0x000fe40007ffe0ff */
[C---:B------:R-:W-:Y:S02]  /*0120*/  IADD3 R4, PT, PT, -R22.reuse, R5, RZ ;  /* 0x0000000516047210 */ /* 0x040fe40007ffe1ff */
[----:B------:R-:W-:-:S02]  /*0130*/  ISETP.NE.U32.AND P2, PT, R22, RZ, PT ;  /* 0x000000ff1600720c */ /* 0x000fc40003f45070 */
[----:B------:R-:W-:-:S04]  /*0140*/  ISETP.NE.AND P0, PT, R4, R23, PT ;  /* 0x000000170400720c */ /* 0x000fc80003f05270 */
[----:B------:R-:W-:Y:S01]  /*0150*/  SEL R5, RZ, 0x1, !P0 ;  /* 0x00000001ff057807 */ /* 0x000fe20004000000 */
[----:B0-----:R-:W0:Y:S02]  /*0160*/  MUFU.RCP R6, R6 ;  /* 0x0000000600067308 */ /* 0x001e240000001000 */
[----:B0-----:R-:W-:-:S06]  /*0170*/  IADD3 R2, PT, PT, R6, 0xffffffe, RZ ;  /* 0x0ffffffe06027810 */ /* 0x001fcc0007ffe0ff */
[----:B------:R0:W1:Y:S02]  /*0180*/  F2I.FTZ.U32.TRUNC.NTZ R3, R2 ;  /* 0x0000000200037305 */ /* 0x000064000021f000 */
[----:B0-----:R-:W-:Y:S02]  /*0190*/  HFMA2 R2, -RZ, RZ, 0, 0 ;  /* 0x00000000ff027431 */ /* 0x001fe400000001ff */
[----:B-1----:R-:W-:-:S04]  /*01a0*/  IMAD R7, R7, R3, RZ ;  /* 0x0000000307077224 */ /* 0x002fc800078e02ff */
[----:B------:R-:W-:Y:S01]  /*01b0*/  IMAD.HI.U32 R6, R3, R7, R2 ;  /* 0x0000000703067227 */ /* 0x000fe200078e0002 */
[----:B------:R-:W-:-:S05]  /*01c0*/  IADD3 R3, PT, PT, R4, -R23, -R5 ;  /* 0x8000001704037210 */ /* 0x000fca0007ffe805 */
[----:B------:R-:W-:-:S05]  /*01d0*/  IMAD.HI.U32 R6, R6, R3, RZ ;  /* 0x0000000306067227 */ /* 0x000fca00078e00ff */
[----:B------:R-:W-:-:S05]  /*01e0*/  IADD3 R2, PT, PT, -R6, RZ, RZ ;  /* 0x000000ff06027210 */ /* 0x000fca0007ffe1ff */
[----:B------:R-:W-:-:S05]  /*01f0*/  IMAD R3, R22, R2, R3 ;  /* 0x0000000216037224 */ /* 0x000fca00078e0203 */
[----:B------:R-:W-:-:S13]  /*0200*/  ISETP.GE.U32.AND P0, PT, R3, R22, PT ;  /* 0x000000160300720c */ /* 0x000fda0003f06070 */
[----:B------:R-:W-:Y:S02]  /*0210*/  @P0 IADD3 R3, PT, PT, -R22, R3, RZ ;  /* 0x0000000316030210 */ /* 0x000fe40007ffe1ff */
[----:B------:R-:W-:Y:S02]  /*0220*/  @P0 IADD3 R6, PT, PT, R6, 0x1, RZ ;  /* 0x0000000106060810 */ /* 0x000fe40007ffe0ff */
[----:B------:R-:W-:-:S13]  /*0230*/  ISETP.GE.U32.AND P1, PT, R3, R22, PT ;  /* 0x000000160300720c */ /* 0x000fda0003f26070 */
[----:B------:R-:W-:Y:S02]  /*0240*/  @P1 IADD3 R6, PT, PT, R6, 0x1, RZ ;  /* 0x0000000106061810 */ /* 0x000fe40007ffe0ff */
[----:B------:R-:W-:-:S04]  /*0250*/  @!P2 LOP3.LUT R6, RZ, R22, RZ, 0x33, !PT ;  /* 0x00000016ff06a212 */ /* 0x000fc800078e33ff */
[----:B------:R-:W-:-:S04]  /*0260*/  IADD3 R4, PT, PT, R5, R6, RZ ;  /* 0x0000000605047210 */ /* 0x000fc80007ffe0ff */
[C---:B------:R-:W-:Y:S02]  /*0270*/  LOP3.LUT R2, R4.reuse, 0x3, RZ, 0xc0, !PT ;  /* 0x0000000304027812 */ /* 0x040fe400078ec0ff */
[----:B------:R-:W-:Y:S02]  /*0280*/  ISETP.GE.U32.AND P1, PT, R4, 0x3, PT ;  /* 0x000000030400780c */ /* 0x000fe40003f26070 */
[----:B------:R-:W-:-:S13]  /*0290*/  ISETP.NE.AND P0, PT, R2, 0x3, PT ;  /* 0x000000030200780c */ /* 0x000fda0003f05270 */
[----:B------:R-:W-:Y:S05]  /*02a0*/  @!P0 BRA `(.L_x_31) ;  /* 0x0000000000408947 */ /* 0x000fea0003800000 */
[----:B------:R-:W0:Y:S01]  /*02b0*/  S2UR UR5, SR_CgaCtaId ;  /* 0x00000000000579c3 */ /* 0x000e220000008800 */
[----:B------:R-:W-:Y:S01]  /*02c0*/  IADD3 R4, PT, PT, R4, 0x1, RZ ;  /* 0x0000000104047810 */ /* 0x000fe20007ffe0ff */
[----:B------:R-:W-:-:S03]  /*02d0*/  UMOV UR4, 0x400 ;  /* 0x0000040000047882 */ /* 0x000fc60000000000 */
[----:B------:R-:W-:-:S03]  /*02e0*/  LOP3.LUT R4, R4, 0x3, RZ, 0xc0, !PT ;  /* 0x0000000304047812 */ /* 0x000fc600078ec0ff */
[----:B------:R-:W1:Y:S01]  /*02f0*/  LDC.64 R2, c[0x0][0x388] ;  /* 0x0000e200ff027b82 */ /* 0x000e620000000a00 */
[----:B------:R-:W-:Y:S01]  /*0300*/  IADD3 R8, PT, PT, -R4, RZ, RZ ;  /* 0x000000ff04087210 */ /* 0x000fe20007ffe1ff */
[----:B0-----:R-:W-:-:S06]  /*0310*/  ULEA UR4, UR5, UR4, 0x18 ;  /* 0x0000000405047291 */ /* 0x001fcc000f8ec0ff */
[----:B------:R-:W-:-:S07]  /*0320*/  LEA R9, R0, UR4, 0x4 ;  /* 0x0000000400097c11 */ /* 0x000fce000f8e20ff */
.L_x_32:
[----:B-1----:R-:W-:-:S06]  /*0330*/  IMAD.WIDE R4, R23, 0x2, R2 ;  /* 0x0000000217047825 */ /* 0x002fcc00078e0202 */
[----:B------:R-:W2:Y:S01]  /*0340*/  LDG.E.128 R4, desc[UR8][R4.64] ;  /* 0x0000000804047981 */ /* 0x000ea2000c1e1d00 */
[----:B------:R-:W-:Y:S02]  /*0350*/  IADD3 R8, PT, PT, R8, 0x1, RZ ;  /* 0x0000000108087810 */ /* 0x000fe40007ffe0ff */
[----:B------:R-:W-:Y:S02]  /*0360*/  IADD3 R23, PT, PT, R22, R23, RZ ;  /* 0x0000001716177210 */ /* 0x000fe40007ffe0ff */
[----:B------:R-:W-:Y:S01]  /*0370*/  ISETP.NE.AND P0, PT, R8, RZ, PT ;  /* 0x000000ff0800720c */ /* 0x000fe20003f05270 */
[----:B--2---:R0:W-:Y:S02]  /*0380*/  STS.128 [R9], R4 ;  /* 0x0000000409007388 */ /* 0x0041e40000000c00 */
[----:B0-----:R-:W-:-:S10]  /*0390*/  LEA R9, R20, R9, 0x4 ;  /* 0x0000000914097211 */ /* 0x001fd400078e20ff */
[----:B------:R-:W-:Y:S05]  /*03a0*/  @P0 BRA `(.L_x_32) ;  /* 0xfffffffc00e00947 */ /* 0x000fea000383ffff */
.L_x_31:
[----:B------:R-:W-:Y:S05]  /*03b0*/  BSYNC.RECONVERGENT B1 ;  /* 0x0000000000017941 */ /* 0x000fea0003800200 */
.L_x_30:
[----:B------:R-:W-:Y:S05]  /*03c0*/  @!P1 BRA `(.L_x_29) ;  /* 0x00000000005c9947 */ /* 0x000fea0003800000 */
[----:B------:R-:W0:Y:S01]  /*03d0*/  S2R R5, SR_CgaCtaId ;  /* 0x0000000000057919 */ /* 0x000e220000008800 */
[----:B------:R-:W1:Y:S01]  /*03e0*/  LDC.64 R2, c[0x0][0x388] ;  /* 0x0000e200ff027b82 */ /* 0x000e620000000a00 */
[----:B------:R-:W-:-:S04]  /*03f0*/  MOV R24, 0x400 ;  /* 0x0000040000187802 */ /* 0x000fc80000000f00 */
[----:B0-----:R-:W-:-:S07]  /*0400*/  LEA R24, R5, R24, 0x18 ;  /* 0x0000001805187211 */ /* 0x001fce00078ec0ff */
.L_x_33:
[----:B01----:R-:W-:-:S04]  /*0410*/  IMAD.WIDE R4, R23, 0x2, R2 ;  /* 0x0000000217047825 */ /* 0x003fc800078e0202 */
[C---:B------:R-:W-:Y:S02]  /*0420*/  IMAD.WIDE R8, R22.reuse, 0x2, R4 ;  /* 0x0000000216087825 */ /* 0x040fe400078e0204 */
[----:B------:R-:W2:Y:S02]  /*0430*/  LDG.E.128 R4, desc[UR8][R4.64] ;  /* 0x0000000804047981 */ /* 0x000ea4000c1e1d00 */
[C---:B------:R-:W-:Y:S02]  /*0440*/  IMAD.WIDE R12, R22.reuse, 0x2, R8 ;  /* 0x00000002160c7825 */ /* 0x040fe400078e0208 */
[----:B------:R-:W3:Y:S02]  /*0450*/  LDG.E.128 R8, desc[UR8][R8.64] ;  /* 0x0000000808087981 */ /* 0x000ee4000c1e1d00 */
[----:B------:R-:W-:Y:S02]  /*0460*/  IMAD.WIDE R16, R22, 0x2, R12 ;  /* 0x0000000216107825 */ /* 0x000fe400078e020c */
[----:B------:R-:W4:Y:S04]  /*0470*/  LDG.E.128 R12, desc[UR8][R12.64] ;  /* 0x000000080c0c7981 */ /* 0x000f28000c1e1d00 */
[----:B------:R-:W5:Y:S01]  /*0480*/  LDG.E.128 R16, desc[UR8][R16.64] ;  /* 0x0000000810107981 */ /* 0x000f62000c1e1d00 */
[----:B------:R-:W-:-:S04]  /*0490*/  LEA R25, R23, R24, 0x1 ;  /* 0x0000001817197211 */ /* 0x000fc800078e08ff */
[----:B------:R-:W-:-:S04]  /*04a0*/  LEA R27, R20, R25, 0x4 ;  /* 0x00000019141b7211 */ /* 0x000fc800078e20ff */
[----:B------:R-:W-:-:S04]  /*04b0*/  LEA R29, R20, R27, 0x4 ;  /* 0x0000001b141d7211 */ /* 0x000fc800078e20ff */
[C---:B------:R-:W-:Y:S02]  /*04c0*/  LEA R26, R20.reuse, R29, 0x4 ;  /* 0x0000001d141a7211 */ /* 0x040fe400078e20ff */
[----:B------:R-:W-:-:S04]  /*04d0*/  LEA R23, R20, R23, 0x5 ;  /* 0x0000001714177211 */ /* 0x000fc800078e28ff */
[----:B------:R-:W-:Y:S01]  /*04e0*/  ISETP.GE.AND P0, PT, R23, UR7, PT ;  /* 0x0000000717007c0c */ /* 0x000fe2000bf06270 */
[----:B--2---:R0:W-:Y:S04]  /*04f0*/  STS.128 [R25], R4 ;  /* 0x0000000419007388 */ /* 0x0041e80000000c00 */
[----:B---3--:R0:W-:Y:S04]  /*0500*/  STS.128 [R27], R8 ;  /* 0x000000081b007388 */ /* 0x0081e80000000c00 */
[----:B----4-:R0:W-:Y:S04]  /*0510*/  STS.128 [R29], R12 ;  /* 0x0000000c1d007388 */ /* 0x0101e80000000c00 */
[----:B-----5:R0:W-:Y:S01]  /*0520*/  STS.128 [R26], R16 ;  /* 0x000000101a007388 */ /* 0x0201e20000000c00 */
[----:B------:R-:W-:Y:S05]  /*0530*/  @!P0 BRA `(.L_x_33) ;  /* 0xfffffffc00b48947 */ /* 0x000fea000383ffff */
.L_x_29:
[----:B------:R-:W-:Y:S05]  /*0540*/  BSYNC.RECONVERGENT B0 ;  /* 0x0000000000007941 */ /* 0x000fea0003800200 */
.L_x_28:
[----:B------:R-:W1:Y:S01]  /*0550*/  LDCU UR4, c[0x0][0x3ac] ;  /* 0x00007580ff0477ac */ /* 0x000e620008000800 */
[----:B------:R-:W-:Y:S01]  /*0560*/  SHF.R.U32.HI R0, RZ, 0x5, R0 ;  /* 0x00000005ff007819 */ /* 0x000fe20000011600 */
[----:B------:R-:W-:Y:S03]  /*0570*/  BAR.SYNC.DEFER_BLOCKING 0x0 ;  /* 0x0000000000007b1d */ /* 0x000fe60000010000 */
[----:B-1----:R-:W-:-:S13]  /*0580*/  ISETP.GE.AND P0, PT, R0, UR4, PT ;  /* 0x0000000400007c0c */ /* 0x002fda000bf06270 */
[----:B------:R-:W-:Y:S05]  /*0590*/  @P0 EXIT ;  /* 0x000000000000094d */ /* 0x000fea0003800000 */
[----:B------:R-:W1:Y:S01]  /*05a0*/  LDC.64 R2, c[0x0][0x390] ;  /* 0x0000e400ff027b82 */ /* 0x000e620000000a00 */
[----:B------:R-:W-:Y:S01]  /*05b0*/  USHF.R.S32.HI UR4, URZ, 0x1f, UR7 ;  /* 0x0000001fff047899 */ /* 0x000fe20008011407 */
[----:B------:R-:W2:Y:S01]  /*05c0*/  LDCU.64 UR12, c[0x0][0x380] ;  /* 0x00007000ff0c77ac */ /* 0x000ea20008000a00 */
[----:B-1----:R-:W-:-:S06]  /*05d0*/  IMAD.WIDE.U32 R2, R0, 0x4, R2 ;  /* 0x0000000400027825 */ /* 0x002fcc00078e0002 */
[----:B------:R1:W5:Y:S01]  /*05e0*/  LDG.E R2, desc[UR8][R2.64] ;  /* 0x0000000802027981 */ /* 0x000362000c1e1900 */
[----:B------:R-:W-:Y:S01]  /*05f0*/  ULEA.HI UR4, UR4, UR7, URZ, 0x3 ;  /* 0x0000000704047291 */ /* 0x000fe2000f8f18ff */
[----:B------:R-:W-:Y:S01]  /*0600*/  LOP3.LUT R21, R21, 0x1f, RZ, 0xc0, !PT ;  /* 0x0000001f15157812 */ /* 0x000fe200078ec0ff */
[----:B------:R-:W-:Y:S01]  /*0610*/  BSSY.RECONVERGENT B0, `(.L_x_34) ;  /* 0x00000d6000007945 */ /* 0x000fe20003800200 */
[----:B0-----:R-:W-:Y:S01]  /*0620*/  MOV R26, RZ ;  /* 0x000000ff001a7202 */ /* 0x001fe20000000f00 */
[----:B------:R-:W-:-:S06]  /*0630*/  USHF.R.S32.HI UR4, URZ, 0x3, UR4 ;  /* 0x00000003ff047899 */ /* 0x000fcc0008011404 */
[----:B------:R-:W-:-:S13]  /*0640*/  ISETP.GE.AND P0, PT, R21, UR4, PT ;  /* 0x0000000415007c0c */ /* 0x000fda000bf06270 */
[----:B-12---:R-:W-:Y:S05]  /*0650*/  @P0 BRA `(.L_x_35) ;  /* 0x0000000c00440947 */ /* 0x006fea0003800000 */
[-C--:B------:R-:W-:Y:S01]  /*0660*/  LOP3.LUT R3, RZ, R21.reuse, RZ, 0x33, !PT ;  /* 0x00000015ff037212 */ /* 0x080fe200078e33ff */
[----:B------:R-:W-:Y:S01]  /*0670*/  IMAD R24, R0, UR7, RZ ;  /* 0x0000000700187c24 */ /* 0x000fe2000f8e02ff */
[----:B------:R-:W-:Y:S01]  /*0680*/  BSSY.RECONVERGENT B1, `(.L_x_36) ;  /* 0x000003e000017945 */ /* 0x000fe20003800200 */
[----:B------:R-:W-:Y:S01]  /*0690*/  HFMA2 R26, -RZ, RZ, 0, 0 ;  /* 0x00000000ff1a7431 */ /* 0x000fe200000001ff */
[----:B------:R-:W-:Y:S02]  /*06a0*/  IADD3 R3, PT, PT, R3, UR4, RZ ;  /* 0x0000000403037c10 */ /* 0x000fe4000fffe0ff */
[----:B------:R-:W-:Y:S02]  /*06b0*/  MOV R5, R21 ;  /* 0x0000001500057202 */ /* 0x000fe40000000f00 */
[C---:B------:R-:W-:Y:S02]  /*06c0*/  LOP3.LUT R4, R3.reuse, 0x60, RZ, 0xc0, !PT ;  /* 0x0000006003047812 */ /* 0x040fe400078ec0ff */
[----:B------:R-:W-:-:S02]  /*06d0*/  ISETP.GE.U32.AND P0, PT, R3, 0x60, PT ;  /* 0x000000600300780c */ /* 0x000fc40003f06070 */
[----:B------:R-:W-:Y:S02]  /*06e0*/  ISETP.NE.AND P1, PT, R4, 0x60, PT ;  /* 0x000000600400780c */ /* 0x000fe40003f25270 */
[----:B------:R-:W-:-:S11]  /*06f0*/  SHF.R.S32.HI R25, RZ, 0x1f, R24 ;  /* 0x0000001fff197819 */ /* 0x000fd60000011418 */
[----:B------:R-:W-:Y:S05]  /*0700*/  @!P1 BRA `(.L_x_37) ;  /* 0x0000000000d49947 */ /* 0x000fea0003800000 */
[----:B------:R-:W0:Y:S01]  /*0710*/  S2UR UR6, SR_CgaCtaId ;  /* 0x00000000000679c3 */ /* 0x000e220000008800 */
[----:B------:R-:W1:Y:S01]  /*0720*/  LDCU.64 UR10, c[0x0][0x380] ;  /* 0x00007000ff0a77ac */ /* 0x000e620008000a00 */
[----:B------:R-:W-:Y:S01]  /*0730*/  IMAD.WIDE.U32 R4, R21, 0x8, R24 ;  /* 0x0000000815047825 */ /* 0x000fe200078e0018 */
[----:B------:R-:W-:Y:S01]  /*0740*/  LEA.HI R3, R3, 0x1, RZ, 0x1b ;  /* 0x0000000103037811 */ /* 0x000fe200078fd8ff */
[----:B------:R-:W-:Y:S01]  /*0750*/  UMOV UR5, 0x400 ;  /* 0x0000040000057882 */ /* 0x000fe20000000000 */
[----:B------:R-:W-:Y:S02]  /*0760*/  MOV R26, RZ ;  /* 0x000000ff001a7202 */ /* 0x000fe40000000f00 */
[----:B------:R-:W-:-:S04]  /*0770*/  LOP3.LUT R13, R3, 0x3, RZ, 0xc0, !PT ;  /* 0x00000003030d7812 */ /* 0x000fc800078ec0ff */
[----:B------:R-:W-:Y:S02]  /*0780*/  IADD3 R13, PT, PT, -R13, RZ, RZ ;  /* 0x000000ff0d0d7210 */ /* 0x000fe40007ffe1ff */
[----:B-1----:R-:W-:-:S04]  /*0790*/  IADD3 R4, P1, PT, R4, UR10, RZ ;  /* 0x0000000a04047c10 */ /* 0x002fc8000ff3e0ff */
[----:B------:R-:W-:Y:S01]  /*07a0*/  IADD3.X R3, PT, PT, R5, UR11, RZ, P1, !PT ;  /* 0x0000000b05037c10 */ /* 0x000fe20008ffe4ff */
[----:B0-----:R-:W-:Y:S01]  /*07b0*/  ULEA UR5, UR6, UR5, 0x18 ;  /* 0x0000000506057291 */ /* 0x001fe2000f8ec0ff */
[----:B------:R-:W-:-:S05]  /*07c0*/  MOV R5, R21 ;  /* 0x0000001500057202 */ /* 0x000fca0000000f00 */
[----:B------:R-:W-:-:S07]  /*07d0*/  LEA R12, R21, UR5, 0x4 ;  /* 0x00000005150c7c11 */ /* 0x000fce000f8e20ff */
.L_x_38:
[----:B------:R-:W-:Y:S01]  /*07e0*/  MOV R6, R4 ;  /* 0x0000000400067202 */ /* 0x000fe20000000f00 */
[----:B------:R0:W1:Y:S01]  /*07f0*/  LDS.128 R8, [R12] ;  /* 0x000000000c087984 */ /* 0x0000620000000c00 */
[----:B------:R-:W-:-:S06]  /*0800*/  MOV R7, R3 ;  /* 0x0000000300077202 */ /* 0x000fcc0000000f00 */
[----:B------:R-:W2:Y:S01]  /*0810*/  LDG.E.64 R6, desc[UR8][R6.64] ;  /* 0x0000000806067981 */ /* 0x000ea2000c1e1b00 */
[----:B------:R-:W-:Y:S01]  /*0820*/  HFMA2 R14, -RZ, RZ, 1124, 1124 ;  /* 0x64646464ff0e7431 */ /* 0x000fe200000001ff */
[----:B------:R-:W-:Y:S02]  /*0830*/  IADD3 R13, PT, PT, R13, 0x1, RZ ;  /* 0x000000010d0d7810 */ /* 0x000fe40007ffe0ff */
[----:B------:R-:W-:Y:S02]  /*0840*/  IADD3 R4, P2, PT, R4, 0x100, RZ ;  /* 0x0000010004047810 */ /* 0x000fe40007f5e0ff */
[----:B------:R-:W-:Y:S02]  /*0850*/  ISETP.NE.AND P1, PT, R13, RZ, PT ;  /* 0x000000ff0d00720c */ /* 0x000fe40003f25270 */
[----:B------:R-:W-:Y:S02]  /*0860*/  IADD3 R5, PT, PT, R5, 0x20, RZ ;  /* 0x0000002005057810 */ /* 0x000fe40007ffe0ff */
[----:B0-----:R-:W-:-:S02]  /*0870*/  IADD3 R12, PT, PT, R12, 0x200, RZ ;  /* 0x000002000c0c7810 */ /* 0x001fc40007ffe0ff */
[----:B------:R-:W-:Y:S02]  /*0880*/  IADD3.X R3, PT, PT, RZ, R3, RZ, P2, !PT ;  /* 0x00000003ff037210 */ /* 0x000fe400017fe4ff */
[----:B--2---:R-:W-:-:S05]  /*0890*/  PRMT R15, R6, 0x5150, R14 ;  /* 0x00005150060f7816 */ /* 0x004fca000000000e */
[----:B------:R-:W-:Y:S01]  /*08a0*/  HADD2 R16, R15, -1152, -1152 ;  /* 0xe480e4800f107430 */ /* 0x000fe20000000000 */
[----:B------:R-:W-:-:S03]  /*08b0*/  PRMT R15, R6, 0x5352, R14 ;  /* 0x00005352060f7816 */ /* 0x000fc6000000000e */
[----:B-1----:R-:W-:Y:S01]  /*08c0*/  HMUL2 R16, R8, R16 ;  /* 0x0000001008107232 */ /* 0x002fe20000000000 */
[C-C-:B------:R-:W-:Y:S01]  /*08d0*/  PRMT R8, R7.reuse, 0x5150, R14.reuse ;  /* 0x0000515007087816 */ /* 0x140fe2000000000e */
[----:B------:R-:W-:Y:S01]  /*08e0*/  HADD2 R15, R15, -1152, -1152 ;  /* 0xe480e4800f0f7430 */ /* 0x000fe20000000000 */
[----:B------:R-:W-:Y:S02]  /*08f0*/  PRMT R7, R7, 0x5352, R14 ;  /* 0x0000535207077816 */ /* 0x000fe4000000000e */
[--C-:B------:R-:W-:Y:S02]  /*0900*/  HADD2.F32 R17, -RZ, R16.reuse.H0_H0 ;  /* 0x20000010ff117230 */ /* 0x100fe40000004100 */
[----:B------:R-:W-:Y:S02]  /*0910*/  HADD2 R8, R8, -1152, -1152 ;  /* 0xe480e48008087430 */ /* 0x000fe40000000000 */
[----:B------:R-:W-:Y:S02]  /*0920*/  HADD2.F32 R16, -RZ, R16.H1_H1 ;  /* 0x30000010ff107230 */ /* 0x000fe40000004100 */
[----:B------:R-:W-:-:S02]  /*0930*/  HFMA2 R15, R9, R15, -RZ ;  /* 0x0000000f090f7231 */ /* 0x000fc400001000ff */
[----:B------:R-:W-:Y:S02]  /*0940*/  HADD2 R7, R7, -1152, -1152 ;  /* 0xe480e48007077430 */ /* 0x000fe40000000000 */
[----:B------:R-:W-:Y:S01]  /*0950*/  FADD R17, R17, R26 ;  /* 0x0000001a11117221 */ /* 0x000fe20000000000 */
[----:B------:R-:W-:-:S03]  /*0960*/  HMUL2 R8, R10, R8 ;  /* 0x000000080a087232 */ /* 0x000fc60000000000 */
[----:B------:R-:W-:Y:S01]  /*0970*/  FADD R16, R17, R16 ;  /* 0x0000001011107221 */ /* 0x000fe20000000000 */
[----:B------:R-:W-:Y:S02]  /*0980*/  HFMA2 R11, R11, R7, -RZ ;  /* 0x000000070b0b7231 */ /* 0x000fe400001000ff */
[--C-:B------:R-:W-:Y:S02]  /*0990*/  HADD2.F32 R7, -RZ, R8.reuse.H1_H1 ;  /* 0x30000008ff077230 */ /* 0x100fe40000004100 */
[--C-:B------:R-:W-:Y:S02]  /*09a0*/  HADD2.F32 R9, -RZ, R15.reuse.H0_H0 ;  /* 0x2000000fff097230 */ /* 0x100fe40000004100 */
[----:B------:R-:W-:Y:S02]  /*09b0*/  HADD2.F32 R6, -RZ, R15.H1_H1 ;  /* 0x3000000fff067230 */ /* 0x000fe40000004100 */
[----:B------:R-:W-:Y:S02]  /*09c0*/  HADD2.F32 R15, -RZ, R8.H0_H0 ;  /* 0x20000008ff0f7230 */ /* 0x000fe40000004100 */
[----:B------:R-:W-:-:S04]  /*09d0*/  FADD R9, R16, R9 ;  /* 0x0000000910097221 */ /* 0x000fc80000000000 */
[----:B------:R-:W-:Y:S01]  /*09e0*/  FADD R6, R9, R6 ;  /* 0x0000000609067221 */ /* 0x000fe20000000000 */
[--C-:B------:R-:W-:Y:S02]  /*09f0*/  HADD2.F32 R9, -RZ, R11.reuse.H0_H0 ;  /* 0x2000000bff097230 */ /* 0x100fe40000004100 */
[----:B------:R-:W-:Y:S02]  /*0a00*/  HADD2.F32 R11, -RZ, R11.H1_H1 ;  /* 0x3000000bff0b7230 */ /* 0x000fe40000004100 */
[----:B------:R-:W-:-:S04]  /*0a10*/  FADD R6, R6, R15 ;  /* 0x0000000f06067221 */ /* 0x000fc80000000000 */
[----:B------:R-:W-:-:S04]  /*0a20*/  FADD R6, R6, R7 ;  /* 0x0000000706067221 */ /* 0x000fc80000000000 */
[----:B------:R-:W-:-:S04]  /*0a30*/  FADD R6, R6, R9 ;  /* 0x0000000906067221 */ /* 0x000fc80000000000 */
[----:B------:R-:W-:Y:S01]  /*0a40*/  FADD R26, R6, R11 ;  /* 0x0000000b061a7221 */ /* 0x000fe20000000000 */
[----:B------:R-:W-:Y:S06]  /*0a50*/  @P1 BRA `(.L_x_38) ;  /* 0xfffffffc00601947 */ /* 0x000fec000383ffff */
.L_x_37:
[----:B------:R-:W-:Y:S05]  /*0a60*/  BSYNC.RECONVERGENT B1 ;  /* 0x0000000000017941 */ /* 0x000fea0003800200 */
.L_x_36:
[----:B------:R-:W-:Y:S05]  /*0a70*/  @!P0 BRA `(.L_x_35) ;  /* 0x00000008003c8947 */ /* 0x000fea0003800000 */
[----:B------:R-:W0:Y:S01]  /*0a80*/  S2UR UR6, SR_CgaCtaId ;  /* 0x00000000000679c3 */ /* 0x000e220000008800 */
[----:B------:R-:W-:Y:S01]  /*0a90*/  UMOV UR5, 0x400 ;  /* 0x0000040000057882 */ /* 0x000fe20000000000 */
[----:B------:R-:W-:Y:S01]  /*0aa0*/  LEA R4, R5, 0x200, 0x3 ;  /* 0x0000020005047811 */ /* 0x000fe200078e18ff */
[----:B0-----:R-:W-:-:S06]  /*0ab0*/  ULEA UR5, UR6, UR5, 0x18 ;  /* 0x0000000506057291 */ /* 0x001fcc000f8ec0ff */
[----:B------:R-:W-:-:S04]  /*0ac0*/  LEA R3, R5, UR5, 0x4 ;  /* 0x0000000505037c11 */ /* 0x000fc8000f8e20ff */
[----:B------:R-:W-:-:S07]  /*0ad0*/  IADD3 R3, PT, PT, R3, 0x400, RZ ;  /* 0x0000040003037810 */ /* 0x000fce0007ffe0ff */
.L_x_39:
[----:B------:R-:W-:Y:S01]  /*0ae0*/  IADD3 R23, PT, PT, R4, -0x200, RZ ;  /* 0xfffffe0004177810 */ /* 0x000fe20007ffe0ff */
[----:B------:R-:W0:Y:S03]  /*0af0*/  LDS.128 R12, [R3+-0x400] ;  /* 0xfffc0000030c7984 */ /* 0x000e260000000c00 */
[----:B------:R-:W-:-:S04]  /*0b00*/  IADD3 R22, P0, P1, R23, UR12, R24 ;  /* 0x0000000c17167c10 */ /* 0x000fc8000f91e018 */
[----:B------:R-:W-:-:S06]  /*0b10*/  IADD3.X R23, PT, PT, RZ, UR13, R25, P0, P1 ;  /* 0x0000000dff177c10 */ /* 0x000fcc00087e2419 */
[----:B------:R-:W2:Y:S01]  /*0b20*/  LDG.E.64 R22, desc[UR8][R22.64] ;  /* 0x0000000816167981 */ /* 0x000ea2000c1e1b00 */
[----:B------:R-:W-:-:S04]  /*0b30*/  IADD3 R19, PT, PT, R4, -0x100, RZ ;  /* 0xffffff0004137810 */ /* 0x000fc80007ffe0ff */
[----:B------:R-:W-:-:S04]  /*0b40*/  IADD3 R18, P0, P1, R19, UR12, R24 ;  /* 0x0000000c13127c10 */ /* 0x000fc8000f91e018 */
[----:B------:R-:W-:-:S06]  /*0b50*/  IADD3.X R19, PT, PT, RZ, UR13, R25, P0, P1 ;  /* 0x0000000dff137c10 */ /* 0x000fcc00087e2419 */
[----:B------:R-:W3:Y:S01]  /*0b60*/  LDG.E.64 R18, desc[UR8][R18.64] ;  /* 0x0000000812127981 */ /* 0x000ee2000c1e1b00 */
[----:B------:R-:W-:-:S04]  /*0b70*/  IADD3 R6, P0, P1, R4, UR12, R24 ;  /* 0x0000000c04067c10 */ /* 0x000fc8000f91e018 */
[----:B------:R-:W-:-:S06]  /*0b80*/  IADD3.X R7, PT, PT, RZ, UR13, R25, P0, P1 ;  /* 0x0000000dff077c10 */ /* 0x000fcc00087e2419 */
[----:B------:R-:W4:Y:S01]  /*0b90*/  LDG.E.64 R6, desc[UR8][R6.64] ;  /* 0x0000000806067981 */ /* 0x000f22000c1e1b00 */
[----:B------:R-:W-:-:S04]  /*0ba0*/  IADD3 R17, PT, PT, R4, 0x100, RZ ;  /* 0x0000010004117810 */ /* 0x000fc80007ffe0ff */
[----:B------:R-:W-:-:S04]  /*0bb0*/  IADD3 R16, P0, P1, R17, UR12, R24 ;  /* 0x0000000c11107c10 */ /* 0x000fc8000f91e018 */
[----:B------:R-:W-:-:S06]  /*0bc0*/  IADD3.X R17, PT, PT, RZ, UR13, R25, P0, P1 ;  /* 0x0000000dff117c10 */ /* 0x000fcc00087e2419 */
[----:B------:R-:W4:Y:S01]  /*0bd0*/  LDG.E.64 R16, desc[UR8][R16.64] ;  /* 0x0000000810107981 */ /* 0x000f22000c1e1b00 */
[----:B------:R-:W-:Y:S02]  /*0be0*/  MOV R20, 0x64646464 ;  /* 0x6464646400147802 */ /* 0x000fe40000000f00 */
[----:B------:R-:W-:Y:S02]  /*0bf0*/  IADD3 R5, PT, PT, R5, 0x80, RZ ;  /* 0x0000008005057810 */ /* 0x000fe40007ffe0ff */
[----:B------:R-:W-:Y:S02]  /*0c00*/  IADD3 R4, PT, PT, R4, 0x400, RZ ;  /* 0x0000040004047810 */ /* 0x000fe40007ffe0ff */
[----:B------:R-:W-:Y:S02]  /*0c10*/  ISETP.GE.AND P0, PT, R5, UR4, PT ;  /* 0x0000000405007c0c */ /* 0x000fe4000bf06270 */
[C-C-:B--2---:R-:W-:Y:S02]  /*0c20*/  PRMT R8, R22.reuse, 0x5150, R20.reuse ;  /* 0x0000515016087816 */ /* 0x144fe40000000014 */
[----:B------:R-:W-:-:S03]  /*0c30*/  PRMT R22, R22, 0x5352, R20 ;  /* 0x0000535216167816 */ /* 0x000fc60000000014 */
[----:B------:R-:W-:Y:S02]  /*0c40*/  HADD2 R8, R8, -1152, -1152 ;  /* 0xe480e48008087430 */ /* 0x000fe40000000000 */
[----:B------:R-:W-:Y:S02]  /*0c50*/  HADD2 R22, R22, -1152, -1152 ;  /* 0xe480e48016167430 */ /* 0x000fe40000000000 */
[----:B0-----:R-:W-:Y:S02]  /*0c60*/  HMUL2 R12, R12, R8 ;  /* 0x000000080c0c7232 */ /* 0x001fe40000000000 */
[----:B------:R-:W-:-:S03]  /*0c70*/  HFMA2 R13, R13, R22, -RZ ;  /* 0x000000160d0d7231 */ /* 0x000fc600001000ff */
[--C-:B------:R-:W-:Y:S02]  /*0c80*/  HADD2.F32 R9, -RZ, R12.reuse.H0_H0 ;  /* 0x2000000cff097230 */ /* 0x100fe40000004100 */
[----:B------:R-:W-:Y:S01]  /*0c90*/  HADD2.F32 R27, -RZ, R12.H1_H1 ;  /* 0x3000000cff1b7230 */ /* 0x000fe20000004100 */
[----:B------:R-:W-:Y:S02]  /*0ca0*/  PRMT R12, R23, 0x5150, R20 ;  /* 0x00005150170c7816 */ /* 0x000fe40000000014 */
[----:B------:R-:W-:Y:S01]  /*0cb0*/  FADD R26, R9, R26 ;  /* 0x0000001a091a7221 */ /* 0x000fe20000000000 */
[----:B------:R-:W-:Y:S01]  /*0cc0*/  PRMT R23, R23, 0x5352, R20 ;  /* 0x0000535217177816 */ /* 0x000fe20000000014 */
[----:B------:R-:W0:Y:S01]  /*0cd0*/  LDS.128 R8, [R3+-0x200] ;  /* 0xfffe000003087984 */ /* 0x000e220000000c00 */
[----:B------:R-:W-:Y:S02]  /*0ce0*/  HADD2 R12, R12, -1152, -1152 ;  /* 0xe480e4800c0c7430 */ /* 0x000fe40000000000 */
[----:B------:R-:W-:Y:S01]  /*0cf0*/  FADD R26, R26, R27 ;  /* 0x0000001b1a1a7221 */ /* 0x000fe20000000000 */
        /* <DEDUP_REMOVED lines=8> */
[----:B------:R-:W-:Y:S01]  /*0d80*/  HADD2.F32 R15, -RZ, R14.H1_H1 ;  /* 0x3000000eff0f7230 */ /* 0x000fe20000004100 */
[----:B---3--:R-:W-:-:S02]  /*0d90*/  PRMT R14, R18, 0x5150, R20 ;  /* 0x00005150120e7816 */ /* 0x008fc40000000014 */
[----:B------:R-:W-:Y:S01]  /*0da0*/  FADD R12, R13, R12 ;  /* 0x0000000c0d0c7221 */ /* 0x000fe20000000000 */
[----:B------:R-:W-:Y:S02]  /*0db0*/  PRMT R18, R18, 0x5352, R20 ;  /* 0x0000535212127816 */ /* 0x000fe40000000014 */
[----:B------:R-:W-:Y:S02]  /*0dc0*/  HADD2 R14, R14, -1152, -1152 ;  /* 0xe480e4800e0e7430 */ /* 0x000fe40000000000 */
[--C-:B------:R-:W-:Y:S02]  /*0dd0*/  HADD2.F32 R13, -RZ, R23.reuse.H0_H0 ;  /* 0x20000017ff0d7230 */ /* 0x100fe40000004100 */
[----:B------:R-:W-:Y:S01]  /*0de0*/  FADD R12, R12, R15 ;  /* 0x0000000f0c0c7221 */ /* 0x000fe20000000000 */
[----:B------:R-:W-:Y:S02]  /*0df0*/  HADD2.F32 R23, -RZ, R23.H1_H1 ;  /* 0x30000017ff177230 */ /* 0x000fe40000004100 */
[----:B------:R-:W-:-:S02]  /*0e00*/  HADD2 R18, R18, -1152, -1152 ;  /* 0xe480e48012127430 */ /* 0x000fc40000000000 */
[----:B------:R-:W-:-:S04]  /*0e10*/  FADD R12, R12, R13 ;  /* 0x0000000d0c0c7221 */ /* 0x000fc80000000000 */
[----:B------:R-:W-:Y:S01]  /*0e20*/  FADD R23, R12, R23 ;  /* 0x000000170c177221 */ /* 0x000fe20000000000 */
[----:B0-----:R-:W-:Y:S02]  /*0e30*/  HMUL2 R8, R8, R14 ;  /* 0x0000000e08087232 */ /* 0x001fe40000000000 */
[----:B------:R-:W-:Y:S01]  /*0e40*/  HFMA2 R9, R9, R18, -RZ ;  /* 0x0000001209097231 */ /* 0x000fe200001000ff */
[----:B------:R-:W0:Y:S02]  /*0e50*/  LDS.128 R12, [R3] ;  /* 0x00000000030c7984 */ /* 0x000e240000000c00 */
        /* <DEDUP_REMOVED lines=12> */
[--C-:B----4-:R-:W-:Y:S01]  /*0f20*/  PRMT R23, R6, 0x5150, R20.reuse ;  /* 0x0000515006177816 */ /* 0x110fe20000000014 */
[----:B------:R-:W-:Y:S02]  /*0f30*/  HFMA2 R18, R11, R18, -RZ ;  /* 0x000000120b127231 */ /* 0x000fe400001000ff */
[--C-:B------:R-:W-:Y:S02]  /*0f40*/  HADD2.F32 R8, -RZ, R10.reuse.H0_H0 ;  /* 0x2000000aff087230 */ /* 0x100fe40000004100 */
[----:B------:R-:W-:Y:S01]  /*0f50*/  FADD R9, R22, R9 ;  /* 0x0000000916097221 */ /* 0x000fe20000000000 */
[----:B------:R-:W-:Y:S01]  /*0f60*/  HADD2.F32 R22, -RZ, R10.H1_H1 ;  /* 0x3000000aff167230 */ /* 0x000fe20000004100 */
[----:B------:R-:W-:Y:S01]  /*0f70*/  PRMT R6, R6, 0x5352, R20 ;  /* 0x0000535206067816 */ /* 0x000fe20000000014 */
[----:B------:R-:W-:-:S02]  /*0f80*/  HADD2 R23, R23, -1152, -1152 ;  /* 0xe480e48017177430 */ /* 0x000fc40000000000 */
[----:B------:R-:W-:Y:S02]  /*0f90*/  FADD R19, R9, R8 ;  /* 0x0000000809137221 */ /* 0x000fe40000000000 */
[----:B------:R1:W2:Y:S01]  /*0fa0*/  LDS.128 R8, [R3+0x200] ;  /* 0x0002000003087984 */ /* 0x0002a20000000c00 */
[----:B------:R-:W-:Y:S02]  /*0fb0*/  HADD2 R6, R6, -1152, -1152 ;  /* 0xe480e48006067430 */ /* 0x000fe40000000000 */
[----:B------:R-:W-:Y:S01]  /*0fc0*/  FADD R19, R19, R22 ;  /* 0x0000001613137221 */ /* 0x000fe20000000000 */
[--C-:B------:R-:W-:Y:S02]  /*0fd0*/  HADD2.F32 R22, -RZ, R18.reuse.H0_H0 ;  /* 0x20000012ff167230 */ /* 0x100fe40000004100 */
[----:B------:R-:W-:-:S03]  /*0fe0*/  HADD2.F32 R18, -RZ, R18.H1_H1 ;  /* 0x30000012ff127230 */ /* 0x000fc60000004100 */
[----:B------:R-:W-:Y:S01]  /*0ff0*/  FADD R19, R19, R22 ;  /* 0x0000001613137221 */ /* 0x000fe20000000000 */
[----:B0-----:R-:W-:Y:S02]  /*1000*/  HMUL2 R12, R12, R23 ;  /* 0x000000170c0c7232 */ /* 0x001fe40000000000 */
[----:B------:R-:W-:Y:S01]  /*1010*/  HFMA2 R13, R13, R6, -RZ ;  /* 0x000000060d0d7231 */ /* 0x000fe200001000ff */
[----:B------:R-:W-:Y:S01]  /*1020*/  PRMT R22, R7, 0x5150, R20 ;  /* 0x0000515007167816 */ /* 0x000fe20000000014 */
[----:B------:R-:W-:Y:S01]  /*1030*/  FADD R18, R19, R18 ;  /* 0x0000001213127221 */ /* 0x000fe20000000000 */
[--C-:B------:R-:W-:Y:S01]  /*1040*/  PRMT R7, R7, 0x5352, R20.reuse ;  /* 0x0000535207077816 */ /* 0x100fe20000000014 */
[--C-:B------:R-:W-:Y:S01]  /*1050*/  HADD2.F32 R23, -RZ, R12.reuse.H0_H0 ;  /* 0x2000000cff177230 */ /* 0x100fe20000004100 */
[----:B-1----:R-:W-:Y:S01]  /*1060*/  IADD3 R3, PT, PT, R3, 0x800, RZ ;  /* 0x0000080003037810 */ /* 0x002fe20007ffe0ff */
[----:B------:R-:W-:Y:S02]  /*1070*/  HADD2.F32 R19, -RZ, R12.H1_H1 ;  /* 0x3000000cff137230 */ /* 0x000fe40000004100 */
[----:B------:R-:W-:Y:S01]  /*1080*/  HADD2 R22, R22, -1152, -1152 ;  /* 0xe480e48016167430 */ /* 0x000fe20000000000 */
[----:B------:R-:W-:Y:S01]  /*1090*/  PRMT R12, R16, 0x5150, R20 ;  /* 0x00005150100c7816 */ /* 0x000fe20000000014 */
[----:B------:R-:W-:Y:S01]  /*10a0*/  FADD R18, R18, R23 ;  /* 0x0000001712127221 */ /* 0x000fe20000000000 */
[----:B------:R-:W-:-:S02]  /*10b0*/  HADD2.F32 R23, -RZ, R13.H0_H0 ;  /* 0x2000000dff177230 */ /* 0x000fc40000004100 */
[----:B------:R-:W-:Y:S02]  /*10c0*/  HADD2 R7, R7, -1152, -1152 ;  /* 0xe480e48007077430 */ /* 0x000fe40000000000 */
[----:B------:R-:W-:Y:S02]  /*10d0*/  HADD2.F32 R13, -RZ, R13.H1_H1 ;  /* 0x3000000dff0d7230 */ /* 0x000fe40000004100 */
[----:B------:R-:W-:Y:S01]  /*10e0*/  FADD R18, R18, R19 ;  /* 0x0000001312127221 */ /* 0x000fe20000000000 */
[----:B------:R-:W-:Y:S01]  /*10f0*/  HMUL2 R22, R14, R22 ;  /* 0x000000160e167232 */ /* 0x000fe20000000000 */
[----:B------:R-:W-:Y:S01]  /*1100*/  PRMT R16, R16, 0x5352, R20 ;  /* 0x0000535210107816 */ /* 0x000fe20000000014 */
[----:B------:R-:W-:Y:S02]  /*1110*/  HADD2 R12, R12, -1152, -1152 ;  /* 0xe480e4800c0c7430 */ /* 0x000fe40000000000 */
[----:B------:R-:W-:Y:S01]  /*1120*/  FADD R18, R18, R23 ;  /* 0x0000001712127221 */ /* 0x000fe20000000000 */
[----:B------:R-:W-:-:S02]  /*1130*/  HFMA2 R15, R15, R7, -RZ ;  /* 0x000000070f0f7231 */ /* 0x000fc400001000ff */
[--C-:B------:R-:W-:Y:S02]  /*1140*/  HADD2.F32 R6, -RZ, R22.reuse.H0_H0 ;  /* 0x20000016ff067230 */ /* 0x100fe40000004100 */
[----:B------:R-:W-:Y:S02]  /*1150*/  HADD2 R16, R16, -1152, -1152 ;  /* 0xe480e48010107430 */ /* 0x000fe40000000000 */
[----:B------:R-:W-:Y:S01]  /*1160*/  FADD R13, R18, R13 ;  /* 0x0000000d120d7221 */ /* 0x000fe20000000000 */
[----:B------:R-:W-:-:S03]  /*1170*/  HADD2.F32 R7, -RZ, R22.H1_H1 ;  /* 0x30000016ff077230 */ /* 0x000fc60000004100 */
[----:B------:R-:W-:Y:S01]  /*1180*/  FADD R6, R13, R6 ;  /* 0x000000060d067221 */ /* 0x000fe20000000000 */
[----:B------:R-:W-:-:S03]  /*1190*/  HADD2.F32 R13, -RZ, R15.H0_H0 ;  /* 0x2000000fff0d7230 */ /* 0x000fc60000004100 */
[----:B------:R-:W-:Y:S01]  /*11a0*/  FADD R6, R6, R7 ;  /* 0x0000000706067221 */ /* 0x000fe20000000000 */
[----:B--2---:R-:W-:Y:S02]  /*11b0*/  HMUL2 R12, R8, R12 ;  /* 0x0000000c080c7232 */ /* 0x004fe40000000000 */
[----:B------:R-:W-:Y:S02]  /*11c0*/  HADD2.F32 R15, -RZ, R15.H1_H1 ;  /* 0x3000000fff0f7230 */ /* 0x000fe40000004100 */
[----:B------:R-:W-:Y:S02]  /*11d0*/  HFMA2 R16, R9, R16, -RZ ;  /* 0x0000001009107231 */ /* 0x000fe400001000ff */
[----:B------:R-:W-:Y:S01]  /*11e0*/  FADD R6, R6, R13 ;  /* 0x0000000d06067221 */ /* 0x000fe20000000000 */
[C-C-:B------:R-:W-:Y:S01]  /*11f0*/  PRMT R8, R17.reuse, 0x5150, R20.reuse ;  /* 0x0000515011087816 */ /* 0x140fe20000000014 */
[--C-:B------:R-:W-:Y:S01]  /*1200*/  HADD2.F32 R7, -RZ, R12.reuse.H0_H0 ;  /* 0x2000000cff077230 */ /* 0x100fe20000004100 */
[----:B------:R-:W-:Y:S01]  /*1210*/  PRMT R17, R17, 0x5352, R20 ;  /* 0x0000535211117816 */ /* 0x000fe20000000014 */
[----:B------:R-:W-:Y:S01]  /*1220*/  FADD R6, R6, R15 ;  /* 0x0000000f06067221 */ /* 0x000fe20000000000 */
        /* <DEDUP_REMOVED lines=20> */
.L_x_35:
[----:B------:R-:W-:Y:S05]  /*1370*/  BSYNC.RECONVERGENT B0 ;  /* 0x0000000000007941 */ /* 0x000fea0003800200 */
.L_x_34:
        /* <DEDUP_REMOVED lines=13> */
[----:B-----5:R-:W-:-:S05]  /*1450*/  FMUL R2, R2, R7 ;  /* 0x0000000702027220 */ /* 0x020fca0000400000 */
[----:B0-----:R-:W-:Y:S01]  /*1460*/  F2FP.F16.F32.PACK_AB R6, RZ, R2 ;  /* 0x00000002ff06723e */ /* 0x001fe200000000ff */
[----:B--2---:R-:W-:-:S05]  /*1470*/  IMAD.WIDE.U32 R2, R0, 0x2, R4 ;  /* 0x0000000200027825 */ /* 0x004fca00078e0004 */
[----:B------:R-:W-:Y:S01]  /*1480*/  STG.E.U16 desc[UR8][R2.64], R6 ;  /* 0x0000000602007986 */ /* 0x000fe2000c101508 */
[----:B------:R-:W-:Y:S05]  /*1490*/  EXIT ;  /* 0x000000000000794d */ /* 0x000fea0003800000 */
.L_x_40:
        /* <DEDUP_REMOVED lines=14> */
.L_x_84:


//--------------------- .text._Z33int8_weight_only_gemv_smem_cachedILb0ELb1EEvPKaPK6__halfPKfS4_PS2_ii --------------------------
	.section	.text._Z33int8_weight_only_gemv_smem_cachedILb0ELb1EEvPKaPK6__halfPKfS4_PS2_ii,"ax",@progbits
	.align	128
        .global         _Z33int8_weight_only_gemv_smem_cachedILb0ELb1EEvPKaPK6__halfPKfS4_PS2_ii
        .type           _Z33int8_weight_only_gemv_smem_cachedILb0ELb1EEvPKaPK6__halfPKfS4_PS2_ii,@function
        .size           _Z33int8_weight_only_gemv_smem_cachedILb0ELb1EEvPKaPK6__halfPKfS4_PS2_ii,(.L_x_85 - _Z33int8_weight_only_gemv_smem_cachedILb0ELb1EEvPKaPK6__halfPKfS4_PS2_ii)
        .other          _Z33int8_weight_only_gemv_smem_cachedILb0ELb1EEvPKaPK6__halfPKfS4_PS2_ii,@"STO_CUDA_ENTRY STV_DEFAULT"
_Z33int8_weight_only_gemv_smem_cachedILb0ELb1EEvPKaPK6__halfPKfS4_PS2_ii:
.text._Z33int8_weight_only_gemv_smem_cachedILb0ELb1EEvPKaPK6__halfPKfS4_PS2_ii:
        /* <DEDUP_REMOVED lines=51> */
.L_x_45:
        /* <DEDUP_REMOVED lines=8> */
.L_x_44:
[----:B------:R-:W-:Y:S05]  /*03b0*/  BSYNC.RECONVERGENT B1 ;  /* 0x0000000000017941 */ /* 0x000fea0003800200 */
.L_x_43:
[----:B------:R-:W-:Y:S05]  /*03c0*/  @!P1 BRA `(.L_x_42) ;  /* 0x00000000005c9947 */ /* 0x000fea0003800000 */
[----:B------:R-:W0:Y:S01]  /*03d0*/  S2R R5, SR_CgaCtaId ;  /* 0x0000000000057919 */ /* 0x000e220000008800 */
[----:B------:R-:W1:Y:S01]  /*03e0*/  LDC.64 R2, c[0x0][0x388] ;  /* 0x0000e200ff027b82 */ /* 0x000e620000000a00 */
[----:B------:R-:W-:-:S04]  /*03f0*/  MOV R24, 0x400 ;  /* 0x0000040000187802 */ /* 0x000fc80000000f00 */
[----:B0-----:R-:W-:-:S07]  /*0400*/  LEA R24, R5, R24, 0x18 ;  /* 0x0000001805187211 */ /* 0x001fce00078ec0ff */
.L_x_46:
        /* <DEDUP_REMOVED lines=19> */
.L_x_42:
[----:B------:R-:W-:Y:S05]  /*0540*/  BSYNC.RECONVERGENT B0 ;  /* 0x0000000000007941 */ /* 0x000fea0003800200 */
.L_x_41:
        /* <DEDUP_REMOVED lines=41> */
.L_x_51:
        /* <DEDUP_REMOVED lines=40> */
.L_x_50:
[----:B------:R-:W-:Y:S05]  /*0a60*/  BSYNC.RECONVERGENT B1 ;  /* 0x0000000000017941 */ /* 0x000fea0003800200 */
.L_x_49:
[----:B------:R-:W-:Y:S05]  /*0a70*/  @!P0 BRA `(.L_x_48) ;  /* 0x00000008003c8947 */ /* 0x000fea0003800000 */
[----:B------:R-:W0:Y:S01]  /*0a80*/  S2UR UR6, SR_CgaCtaId ;  /* 0x00000000000679c3 */ /* 0x000e220000008800 */
[----:B------:R-:W-:Y:S01]  /*0a90*/  UMOV UR5, 0x400 ;  /* 0x0000040000057882 */ /* 0x000fe20000000000 */
[----:B------:R-:W-:Y:S01]  /*0aa0*/  LEA R4, R5, 0x200, 0x3 ;  /* 0x0000020005047811 */ /* 0x000fe200078e18ff */
[----:B0-----:R-:W-:-:S06]  /*0ab0*/  ULEA UR5, UR6, UR5, 0x18 ;  /* 0x0000000506057291 */ /* 0x001fcc000f8ec0ff */
[----:B------:R-:W-:-:S04]  /*0ac0*/  LEA R3, R5, UR5, 0x4 ;  /* 0x0000000505037c11 */ /* 0x000fc8000f8e20ff */
[----:B------:R-:W-:-:S07]  /*0ad0*/  IADD3 R3, PT, PT, R3, 0x400, RZ ;  /* 0x0000040003037810 */ /* 0x000fce0007ffe0ff */
.L_x_52:
        /* <DEDUP_REMOVED lines=137> */
.L_x_48:
[----:B------:R-:W-:Y:S05]  /*1370*/  BSYNC.RECONVERGENT B0 ;  /* 0x0000000000007941 */ /* 0x000fea0003800200 */
.L_x_47:
        /* <DEDUP_REMOVED lines=26> */
.L_x_53:
        /* <DEDUP_REMOVED lines=14> */
.L_x_85:


//--------------------- .text._Z33int8_weight_only_gemv_smem_cachedILb1ELb0EEvPKaPK6__halfPKfS4_PS2_ii --------------------------
	.section	.text._Z33int8_weight_only_gemv_smem_cachedILb1ELb0EEvPKaPK6__halfPKfS4_PS2_ii,"ax",@progbits
	.align	128
        .global         _Z33int8_weight_only_gemv_smem_cachedILb1ELb0EEvPKaPK6__halfPKfS4_PS2_ii
        .type           _Z33int8_weight_only_gemv_smem_cachedILb1ELb0EEvPKaPK6__halfPKfS4_PS2_ii,@function
        .size           _Z33int8_weight_only_gemv_smem_cachedILb1ELb0EEvPKaPK6__halfPKfS4_PS2_ii,(.L_x_86 - _Z33int8_weight_only_gemv_smem_cachedILb1ELb0EEvPKaPK6__halfPKfS4_PS2_ii)
        .other          _Z33int8_weight_only_gemv_smem_cachedILb1ELb0EEvPKaPK6__halfPKfS4_PS2_ii,@"STO_CUDA_ENTRY STV_DEFAULT"
_Z33int8_weight_only_gemv_smem_cachedILb1ELb0EEvPKaPK6__halfPKfS4_PS2_ii:
.text._Z33int8_weight_only_gemv_smem_cachedILb1ELb0EEvPKaPK6__halfPKfS4_PS2_ii:
        /* <DEDUP_REMOVED lines=51> */
.L_x_58:
        /* <DEDUP_REMOVED lines=8> */
.L_x_57:
[----:B------:R-:W-:Y:S05]  /*03b0*/  BSYNC.RECONVERGENT B1 ;  /* 0x0000000000017941 */ /* 0x000fea0003800200 */
.L_x_56:
[----:B------:R-:W-:Y:S05]  /*03c0*/  @!P1 BRA `(.L_x_55) ;  /* 0x00000000005c9947 */ /* 0x000fea0003800000 */
[----:B------:R-:W0:Y:S01]  /*03d0*/  S2R R5, SR_CgaCtaId ;  /* 0x0000000000057919 */ /* 0x000e220000008800 */
[----:B------:R-:W1:Y:S01]  /*03e0*/  LDC.64 R2, c[0x0][0x388] ;  /* 0x0000e200ff027b82 */ /* 0x000e620000000a00 */
[----:B------:R-:W-:-:S04]  /*03f0*/  MOV R22, 0x400 ;  /* 0x0000040000167802 */ /* 0x000fc80000000f00 */
[----:B0-----:R-:W-:-:S07]  /*0400*/  LEA R22, R5, R22, 0x18 ;  /* 0x0000001605167211 */ /* 0x001fce00078ec0ff */
.L_x_59:
        /* <DEDUP_REMOVED lines=19> */
.L_x_55:
[----:B------:R-:W-:Y:S05]  /*0540*/  BSYNC.RECONVERGENT B0 ;  /* 0x0000000000007941 */ /* 0x000fea0003800200 */
.L_x_54:
[----:B------:R-:W1:Y:S01]  /*0550*/  LDCU UR4, c[0x0][0x3ac] ;  /* 0x00007580ff0477ac */ /* 0x000e620008000800 */
[----:B------:R-:W-:Y:S01]  /*0560*/  SHF.R.U32.HI R21, RZ, 0x5, R21 ;  /* 0x00000005ff157819 */ /* 0x000fe20000011615 */
[----:B------:R-:W-:Y:S03]  /*0570*/  BAR.SYNC.DEFER_BLOCKING 0x0 ;  /* 0x0000000000007b1d */ /* 0x000fe60000010000 */
[----:B-1----:R-:W-:-:S13]  /*0580*/  ISETP.GE.AND P0, PT, R21, UR4, PT ;  /* 0x0000000415007c0c */ /* 0x002fda000bf06270 */
[----:B------:R-:W-:Y:S05]  /*0590*/  @P0 EXIT ;  /* 0x000000000000094d */ /* 0x000fea0003800000 */
[----:B0-----:R-:W0:Y:S08]  /*05a0*/  LDC.64 R6, c[0x0][0x398] ;  /* 0x0000e600ff067b82 */ /* 0x001e300000000a00 */
[----:B------:R-:W1:Y:S01]  /*05b0*/  LDC.64 R4, c[0x0][0x390] ;  /* 0x0000e400ff047b82 */ /* 0x000e620000000a00 */
[----:B------:R-:W-:Y:S01]  /*05c0*/  USHF.R.S32.HI UR4, URZ, 0x1f, UR7 ;  /* 0x0000001fff047899 */ /* 0x000fe20008011407 */
[----:B------:R-:W2:Y:S01]  /*05d0*/  LDCU.64 UR12, c[0x0][0x380] ;  /* 0x00007000ff0c77ac */ /* 0x000ea20008000a00 */
[----:B0-----:R-:W-:-:S05]  /*05e0*/  IMAD.WIDE.U32 R6, R21, 0x2, R6 ;  /* 0x0000000215067825 */ /* 0x001fca00078e0006 */
[----:B------:R-:W3:Y:S01]  /*05f0*/  LDG.E.U16 R3, desc[UR8][R6.64] ;  /* 0x0000000806037981 */ /* 0x000ee2000c1e1500 */
[----:B-1----:R-:W-:-:S05]  /*0600*/  IMAD.WIDE.U32 R4, R21, 0x4, R4 ;  /* 0x0000000415047825 */ /* 0x002fca00078e0004 */
[----:B------:R0:W5:Y:S01]  /*0610*/  LDG.E R0, desc[UR8][R4.64] ;  /* 0x0000000804007981 */ /* 0x000162000c1e1900 */
[----:B------:R-:W-:Y:S01]  /*0620*/  ULEA.HI UR4, UR4, UR7, URZ, 0x3 ;  /* 0x0000000704047291 */ /* 0x000fe2000f8f18ff */
[----:B------:R-:W-:Y:S01]  /*0630*/  LOP3.LUT R24, R24, 0x1f, RZ, 0xc0, !PT ;  /* 0x0000001f18187812 */ /* 0x000fe200078ec0ff */
[----:B------:R-:W-:Y:S01]  /*0640*/  BSSY.RECONVERGENT B0, `(.L_x_60) ;  /* 0x00000d7000007945 */ /* 0x000fe20003800200 */
[----:B------:R-:W-:Y:S01]  /*0650*/  MOV R25, RZ ;  /* 0x000000ff00197202 */ /* 0x000fe20000000f00 */
[----:B------:R-:W-:-:S06]  /*0660*/  USHF.R.S32.HI UR4, URZ, 0x3, UR4 ;  /* 0x00000003ff047899 */ /* 0x000fcc0008011404 */
[----:B------:R-:W-:Y:S01]  /*0670*/  ISETP.GE.AND P0, PT, R24, UR4, PT ;  /* 0x0000000418007c0c */ /* 0x000fe2000bf06270 */
[----:B---3--:R-:W-:-:S12]  /*0680*/  HADD2.F32 R3, -RZ, R3.H0_H0 ;  /* 0x20000003ff037230 */ /* 0x008fd80000004100 */
[----:B0-2---:R-:W-:Y:S05]  /*0690*/  @P0 BRA `(.L_x_61) ;  /* 0x0000000c00440947 */ /* 0x005fea0003800000 */
        /* <DEDUP_REMOVED lines=24> */
.L_x_64:
        /* <DEDUP_REMOVED lines=11> */
[C-C-:B--2---:R-:W-:Y:S02]  /*08d0*/  PRMT R15, R6.reuse, 0x5150, R14.reuse ;  /* 0x00005150060f7816 */ /* 0x144fe4000000000e */
[C-C-:B------:R-:W-:Y:S02]  /*08e0*/  PRMT R17, R7.reuse, 0x5150, R14.reuse ;  /* 0x0000515007117816 */ /* 0x140fe4000000000e */
[--C-:B------:R-:W-:Y:S01]  /*08f0*/  PRMT R7, R7, 0x5352, R14.reuse ;  /* 0x0000535207077816 */ /* 0x100fe2000000000e */
[----:B------:R-:W-:Y:S01]  /*0900*/  HADD2 R16, R15, -1152, -1152 ;  /* 0xe480e4800f107430 */ /* 0x000fe20000000000 */
[----:B------:R-:W-:Y:S01]  /*0910*/  PRMT R15, R6, 0x5352, R14 ;  /* 0x00005352060f7816 */ /* 0x000fe2000000000e */
[----:B------:R-:W-:Y:S02]  /*0920*/  HADD2 R6, R17, -1152, -1152 ;  /* 0xe480e48011067430 */ /* 0x000fe40000000000 */
[----:B-1----:R-:W-:-:S02]  /*0930*/  HMUL2 R16, R8, R16 ;  /* 0x0000001008107232 */ /* 0x002fc40000000000 */
[----:B------:R-:W-:Y:S02]  /*0940*/  HADD2 R15, R15, -1152, -1152 ;  /* 0xe480e4800f0f7430 */ /* 0x000fe40000000000 */
[----:B------:R-:W-:Y:S02]  /*0950*/  HADD2 R7, R7, -1152, -1152 ;  /* 0xe480e48007077430 */ /* 0x000fe40000000000 */
[--C-:B------:R-:W-:Y:S02]  /*0960*/  HADD2.F32 R8, -RZ, R16.reuse.H0_H0 ;  /* 0x20000010ff087230 */ /* 0x100fe40000004100 */
[----:B------:R-:W-:Y:S02]  /*0970*/  HMUL2 R6, R10, R6 ;  /* 0x000000060a067232 */ /* 0x000fe40000000000 */
[----:B------:R-:W-:Y:S02]  /*0980*/  HFMA2 R15, R9, R15, -RZ ;  /* 0x0000000f090f7231 */ /* 0x000fe400001000ff */
[----:B------:R-:W-:-:S02]  /*0990*/  HADD2.F32 R9, -RZ, R16.H1_H1 ;  /* 0x30000010ff097230 */ /* 0x000fc40000004100 */
[----:B------:R-:W-:Y:S01]  /*09a0*/  FADD R8, R8, R25 ;  /* 0x0000001908087221 */ /* 0x000fe20000000000 */
[----:B------:R-:W-:Y:S02]  /*09b0*/  HFMA2 R11, R11, R7, -RZ ;  /* 0x000000070b0b7231 */ /* 0x000fe400001000ff */
[--C-:B------:R-:W-:Y:S02]  /*09c0*/  HADD2.F32 R7, -RZ, R6.reuse.H1_H1 ;  /* 0x30000006ff077230 */ /* 0x100fe40000004100 */
[----:B------:R-:W-:Y:S01]  /*09d0*/  FADD R8, R8, R9 ;  /* 0x0000000908087221 */ /* 0x000fe20000000000 */
[----:B------:R-:W-:Y:S02]  /*09e0*/  HADD2.F32 R9, -RZ, R6.H0_H0 ;  /* 0x20000006ff097230 */ /* 0x000fe40000004100 */
[--C-:B------:R-:W-:Y:S02]  /*09f0*/  HADD2.F32 R17, -RZ, R15.reuse.H0_H0 ;  /* 0x2000000fff117230 */ /* 0x100fe40000004100 */
[----:B------:R-:W-:-:S02]  /*0a00*/  HADD2.F32 R15, -RZ, R15.H1_H1 ;  /* 0x3000000fff0f7230 */ /* 0x000fc40000004100 */
[--C-:B------:R-:W-:Y:S02]  /*0a10*/  HADD2.F32 R6, -RZ, R11.reuse.H0_H0 ;  /* 0x2000000bff067230 */ /* 0x100fe40000004100 */
[----:B------:R-:W-:Y:S01]  /*0a20*/  FADD R8, R8, R17 ;  /* 0x0000001108087221 */ /* 0x000fe20000000000 */
[----:B------:R-:W-:-:S03]  /*0a30*/  HADD2.F32 R11, -RZ, R11.H1_H1 ;  /* 0x3000000bff0b7230 */ /* 0x000fc60000004100 */
[----:B------:R-:W-:-:S04]  /*0a40*/  FADD R8, R8, R15 ;  /* 0x0000000f08087221 */ /* 0x000fc80000000000 */
[----:B------:R-:W-:-:S04]  /*0a50*/  FADD R8, R8, R9 ;  /* 0x0000000908087221 */ /* 0x000fc80000000000 */
[----:B------:R-:W-:-:S04]  /*0a60*/  FADD R7, R8, R7 ;  /* 0x0000000708077221 */ /* 0x000fc80000000000 */
[----:B------:R-:W-:-:S04]  /*0a70*/  FADD R6, R7, R6 ;  /* 0x0000000607067221 */ /* 0x000fc80000000000 */
[----:B------:R-:W-:Y:S01]  /*0a80*/  FADD R25, R6, R11 ;  /* 0x0000000b06197221 */ /* 0x000fe20000000000 */
[----:B------:R-:W-:Y:S06]  /*0a90*/  @P1 BRA `(.L_x_64) ;  /* 0xfffffffc00601947 */ /* 0x000fec000383ffff */
.L_x_63:
[----:B------:R-:W-:Y:S05]  /*0aa0*/  BSYNC.RECONVERGENT B1 ;  /* 0x0000000000017941 */ /* 0x000fea0003800200 */
.L_x_62:
[----:B------:R-:W-:Y:S05]  /*0ab0*/  @!P0 BRA `(.L_x_61) ;  /* 0x00000008003c8947 */ /* 0x000fea0003800000 */
[----:B------:R-:W0:Y:S01]  /*0ac0*/  S2UR UR6, SR_CgaCtaId ;  /* 0x00000000000679c3 */ /* 0x000e220000008800 */
[----:B------:R-:W-:Y:S01]  /*0ad0*/  UMOV UR5, 0x400 ;  /* 0x0000040000057882 */ /* 0x000fe20000000000 */
[----:B------:R-:W-:Y:S01]  /*0ae0*/  LEA R4, R5, 0x200, 0x3 ;  /* 0x0000020005047811 */ /* 0x000fe200078e18ff */
[----:B0-----:R-:W-:-:S06]  /*0af0*/  ULEA UR5, UR6, UR5, 0x18 ;  /* 0x0000000506057291 */ /* 0x001fcc000f8ec0ff */
[----:B------:R-:W-:-:S04]  /*0b00*/  LEA R2, R5, UR5, 0x4 ;  /* 0x0000000505027c11 */ /* 0x000fc8000f8e20ff */
[----:B------:R-:W-:-:S07]  /*0b10*/  IADD3 R2, PT, PT, R2, 0x400, RZ ;  /* 0x0000040002027810 */ /* 0x000fce0007ffe0ff */
.L_x_65:
        /* <DEDUP_REMOVED lines=20> */
[--C-:B--2---:R-:W-:Y:S02]  /*0c60*/  PRMT R8, R22, 0x5150, R20.reuse ;  /* 0x0000515016087816 */ /* 0x104fe40000000014 */
[----:B------:R-:W-:-:S02]  /*0c70*/  PRMT R9, R23, 0x5150, R20 ;  /* 0x0000515017097816 */ /* 0x000fc40000000014 */
[--C-:B------:R-:W-:Y:S01]  /*0c80*/  PRMT R22, R22, 0x5352, R20.reuse ;  /* 0x0000535216167816 */ /* 0x100fe20000000014 */
[----:B------:R-:W-:Y:S01]  /*0c90*/  HADD2 R8, R8, -1152, -1152 ;  /* 0xe480e48008087430 */ /* 0x000fe20000000000 */
[----:B------:R-:W-:Y:S01]  /*0ca0*/  PRMT R23, R23, 0x5352, R20 ;  /* 0x0000535217177816 */ /* 0x000fe20000000014 */
[----:B------:R-:W-:Y:S02]  /*0cb0*/  HADD2 R9, R9, -1152, -1152 ;  /* 0xe480e48009097430 */ /* 0x000fe40000000000 */
[----:B0-----:R-:W-:Y:S02]  /*0cc0*/  HMUL2 R12, R12, R8 ;  /* 0x000000080c0c7232 */ /* 0x001fe40000000000 */
[----:B------:R-:W-:Y:S02]  /*0cd0*/  HADD2 R22, R22, -1152, -1152 ;  /* 0xe480e48016167430 */ /* 0x000fe40000000000 */
[----:B------:R-:W-:Y:S02]  /*0ce0*/  HMUL2 R14, R14, R9 ;  /* 0x000000090e0e7232 */ /* 0x000fe40000000000 */
[----:B------:R-:W-:-:S02]  /*0cf0*/  HADD2.F32 R8, -RZ, R12.H0_H0 ;  /* 0x2000000cff087230 */ /* 0x000fc40000004100 */
[----:B------:R-:W-:Y:S02]  /*0d00*/  HADD2 R23, R23, -1152, -1152 ;  /* 0xe480e48017177430 */ /* 0x000fe40000000000 */
[----:B------:R-:W-:Y:S02]  /*0d10*/  HADD2.F32 R12, -RZ, R12.H1_H1 ;  /* 0x3000000cff0c7230 */ /* 0x000fe40000004100 */
[----:B------:R-:W-:Y:S01]  /*0d20*/  HFMA2 R13, R13, R22, -RZ ;  /* 0x000000160d0d7231 */ /* 0x000fe200001000ff */
[C-C-:B---3--:R-:W-:Y:S01]  /*0d30*/  PRMT R22, R19.reuse, 0x5150, R20.reuse ;  /* 0x0000515013167816 */ /* 0x148fe20000000014 */
[----:B------:R-:W-:Y:S01]  /*0d40*/  FADD R25, R8, R25 ;  /* 0x0000001908197221 */ /* 0x000fe20000000000 */
[----:B------:R-:W-:Y:S01]  /*0d50*/  PRMT R19, R19, 0x5352, R20 ;  /* 0x0000535213137816 */ /* 0x000fe20000000014 */
[----:B------:R-:W0:Y:S01]  /*0d60*/  LDS.128 R8, [R2+-0x200] ;  /* 0xfffe000002087984 */ /* 0x000e220000000c00 */
[----:B------:R-:W-:Y:S02]  /*0d70*/  HFMA2 R15, R15, R23, -RZ ;  /* 0x000000170f0f7231 */ /* 0x000fe400001000ff */
[----:B------:R-:W-:Y:S01]  /*0d80*/  FADD R12, R25, R12 ;  /* 0x0000000c190c7221 */ /* 0x000fe20000000000 */
[----:B------:R-:W-:-:S02]  /*0d90*/  HADD2 R22, R22, -1152, -1152 ;  /* 0xe480e48016167430 */ /* 0x000fc40000000000 */
[----:B------:R-:W-:Y:S02]  /*0da0*/  HADD2 R19, R19, -1152, -1152 ;  /* 0xe480e48013137430 */ /* 0x000fe40000000000 */
[--C-:B------:R-:W-:Y:S02]  /*0db0*/  HADD2.F32 R25, -RZ, R13.reuse.H0_H0 ;  /* 0x2000000dff197230 */ /* 0x100fe40000004100 */
[----:B------:R-:W-:-:S03]  /*0dc0*/  HADD2.F32 R13, -RZ, R13.H1_H1 ;  /* 0x3000000dff0d7230 */ /* 0x000fc60000004100 */
[----:B------:R-:W-:-:S04]  /*0dd0*/  FADD R12, R12, R25 ;  /* 0x000000190c0c7221 */ /* 0x000fc80000000000 */
[----:B------:R-:W-:Y:S01]  /*0de0*/  FADD R12, R12, R13 ;  /* 0x0000000d0c0c7221 */ /* 0x000fe20000000000 */
        /* <DEDUP_REMOVED lines=10> */
[----:B------:R-:W-:-:S04]  /*0e90*/  FADD R12, R12, R13 ;  /* 0x0000000d0c0c7221 */ /* 0x000fc80000000000 */
[----:B------:R-:W-:Y:S01]  /*0ea0*/  FADD R12, R12, R15 ;  /* 0x0000000f0c0c7221 */ /* 0x000fe20000000000 */
[----:B0-----:R-:W-:Y:S02]  /*0eb0*/  HMUL2 R8, R8, R14 ;  /* 0x0000000e08087232 */ /* 0x001fe40000000000 */
[----:B------:R-:W-:Y:S02]  /*0ec0*/  HFMA2 R9, R9, R18, -RZ ;  /* 0x0000001209097231 */ /* 0x000fe400001000ff */
[----:B------:R-:W-:Y:S01]  /*0ed0*/  HMUL2 R10, R10, R22 ;  /* 0x000000160a0a7232 */ /* 0x000fe20000000000 */
[C-C-:B----4-:R-:W-:Y:S01]  /*0ee0*/  PRMT R22, R6.reuse, 0x5150, R20.reuse ;  /* 0x0000515006167816 */ /* 0x150fe20000000014 */
[--C-:B------:R-:W-:Y:S01]  /*0ef0*/  HADD2.F32 R13, -RZ, R8.reuse.H0_H0 ;  /* 0x20000008ff0d7230 */ /* 0x100fe20000004100 */
[----:B------:R-:W-:Y:S01]  /*0f00*/  PRMT R6, R6, 0x5352, R20 ;  /* 0x0000535206067816 */ /* 0x000fe20000000014 */
[----:B------:R-:W-:Y:S02]  /*0f10*/  HADD2.F32 R23, -RZ, R8.H1_H1 ;  /* 0x30000008ff177230 */ /* 0x000fe40000004100 */
[----:B------:R-:W-:-:S02]  /*0f20*/  HADD2 R22, R22, -1152, -1152 ;  /* 0xe480e48016167430 */ /* 0x000fc40000000000 */
[----:B------:R-:W-:Y:S02]  /*0f30*/  HADD2.F32 R8, -RZ, R10.H0_H0 ;  /* 0x2000000aff087230 */ /* 0x000fe40000004100 */
[----:B------:R-:W-:Y:S01]  /*0f40*/  FADD R18, R12, R13 ;  /* 0x0000000d0c127221 */ /* 0x000fe20000000000 */
[----:B------:R-:W-:Y:S01]  /*0f50*/  HADD2 R6, R6, -1152, -1152 ;  /* 0xe480e48006067430 */ /* 0x000fe20000000000 */
[----:B------:R-:W0:Y:S02]  /*0f60*/  LDS.128 R12, [R2] ;  /* 0x00000000020c7984 */ /* 0x000e240000000c00 */
[----:B------:R-:W-:Y:S01]  /*0f70*/  FADD R18, R18, R23 ;  /* 0x0000001712127221 */ /* 0x000fe20000000000 */
[--C-:B------:R-:W-:Y:S02]  /*0f80*/  HADD2.F32 R23, -RZ, R9.reuse.H0_H0 ;  /* 0x20000009ff177230 */ /* 0x100fe40000004100 */
[----:B------:R-:W-:-:S03]  /*0f90*/  HADD2.F32 R9, -RZ, R9.H1_H1 ;  /* 0x30000009ff097230 */ /* 0x000fc60000004100 */
[----:B------:R-:W-:-:S04]  /*0fa0*/  FADD R18, R18, R23 ;  /* 0x0000001712127221 */ /* 0x000fc80000000000 */
[----:B------:R-:W-:Y:S01]  /*0fb0*/  FADD R9, R18, R9 ;  /* 0x0000000912097221 */ /* 0x000fe20000000000 */
[----:B------:R-:W-:Y:S02]  /*0fc0*/  HFMA2 R18, R11, R19, -RZ ;  /* 0x000000130b127231 */ /* 0x000fe400001000ff */
[----:B------:R-:W-:Y:S02]  /*0fd0*/  HADD2.F32 R11, -RZ, R10.H1_H1 ;  /* 0x3000000aff0b7230 */ /* 0x000fe40000004100 */
[----:B------:R-:W-:-:S04]  /*0fe0*/  FADD R8, R9, R8 ;  /* 0x0000000809087221 */ /* 0x000fc80000000000 */
[----:B------:R-:W-:Y:S01]  /*0ff0*/  FADD R8, R8, R11 ;  /* 0x0000000b08087221 */ /* 0x000fe20000000000 */
[--C-:B------:R-:W-:Y:S02]  /*1000*/  HADD2.F32 R19, -RZ, R18.reuse.H0_H0 ;  /* 0x20000012ff137230 */ /* 0x100fe40000004100 */
[----:B------:R-:W-:-:S03]  /*1010*/  HADD2.F32 R18, -RZ, R18.H1_H1 ;  /* 0x30000012ff127230 */ /* 0x000fc60000004100 */
[----:B------:R-:W-:Y:S02]  /*1020*/  FADD R19, R8, R19 ;  /* 0x0000001308137221 */ /* 0x000fe40000000000 */
[----:B------:R1:W2:Y:S02]  /*1030*/  LDS.128 R8, [R2+0x200] ;  /* 0x0002000002087984 */ /* 0x0002a40000000c00 */
[----:B------:R-:W-:Y:S01]  /*1040*/  FADD R18, R19, R18 ;  /* 0x0000001213127221 */ /* 0x000fe20000000000 */
[----:B-1----:R-:W-:Y:S01]  /*1050*/  IADD3 R2, PT, PT, R2, 0x800, RZ ;  /* 0x0000080002027810 */ /* 0x002fe20007ffe0ff */
[----:B0-----:R-:W-:Y:S02]  /*1060*/  HMUL2 R22, R12, R22 ;  /* 0x000000160c167232 */ /* 0x001fe40000000000 */
[----:B------:R-:W-:Y:S01]  /*1070*/  HFMA2 R13, R13, R6, -RZ ;  /* 0x000000060d0d7231 */ /* 0x000fe200001000ff */
[C-C-:B------:R-:W-:Y:S02]  /*1080*/  PRMT R6, R7.reuse, 0x5150, R20.reuse ;  /* 0x0000515007067816 */ /* 0x140fe40000000014 */
[----:B------:R-:W-:Y:S01]  /*1090*/  PRMT R7, R7, 0x5352, R20 ;  /* 0x0000535207077816 */ /* 0x000fe20000000014 */
[----:B------:R-:W-:-:S02]  /*10a0*/  HADD2.F32 R19, -RZ, R22.H0_H0 ;  /* 0x20000016ff137230 */ /* 0x000fc40000004100 */
[----:B------:R-:W-:Y:S02]  /*10b0*/  HADD2.F32 R23, -RZ, R22.H1_H1 ;  /* 0x30000016ff177230 */ /* 0x000fe40000004100 */
[----:B------:R-:W-:Y:S02]  /*10c0*/  HADD2 R6, R6, -1152, -1152 ;  /* 0xe480e48006067430 */ /* 0x000fe40000000000 */
[----:B------:R-:W-:Y:S01]  /*10d0*/  FADD R18, R18, R19 ;  /* 0x0000001312127221 */ /* 0x000fe20000000000 */
[--C-:B------:R-:W-:Y:S02]  /*10e0*/  HADD2.F32 R19, -RZ, R13.reuse.H0_H0 ;  /* 0x2000000dff137230 */ /* 0x100fe40000004100 */
[----:B------:R-:W-:Y:S02]  /*10f0*/  HADD2 R7, R7, -1152, -1152 ;  /* 0xe480e48007077430 */ /* 0x000fe40000000000 */
[----:B------:R-:W-:Y:S02]  /*1100*/  HADD2.F32 R13, -RZ, R13.H1_H1 ;  /* 0x3000000dff0d7230 */ /* 0x000fe40000004100 */
[----:B------:R-:W-:Y:S01]  /*1110*/  FADD R18, R18, R23 ;  /* 0x0000001712127221 */ /* 0x000fe20000000000 */
[----:B------:R-:W-:Y:S01]  /*1120*/  HMUL2 R6, R14, R6 ;  /* 0x000000060e067232 */ /* 0x000fe20000000000 */
[----:B------:R-:W-:-:S02]  /*1130*/  PRMT R14, R16, 0x5150, R20 ;  /* 0x00005150100e7816 */ /* 0x000fc40000000014 */
[----:B------:R-:W-:Y:S01]  /*1140*/  FADD R18, R18, R19 ;  /* 0x0000001312127221 */ /* 0x000fe20000000000 */
[----:B------:R-:W-:Y:S02]  /*1150*/  HFMA2 R15, R15, R7, -RZ ;  /* 0x000000070f0f7231 */ /* 0x000fe400001000ff */
[--C-:B------:R-:W-:Y:S01]  /*1160*/  HADD2.F32 R12, -RZ, R6.reuse.H0_H0 ;  /* 0x20000006ff0c7230 */ /* 0x100fe20000004100 */
[----:B------:R-:W-:Y:S01]  /*1170*/  PRMT R16, R16, 0x5352, R20 ;  /* 0x0000535210107816 */ /* 0x000fe20000000014 */
[----:B------:R-:W-:Y:S01]  /*1180*/  FADD R13, R18, R13 ;  /* 0x0000000d120d7221 */ /* 0x000fe20000000000 */
[----:B------:R-:W-:Y:S02]  /*1190*/  HADD2.F32 R7, -RZ, R6.H1_H1 ;  /* 0x30000006ff077230 */ /* 0x000fe40000004100 */
[----:B------:R-:W-:Y:S02]  /*11a0*/  HADD2 R14, R14, -1152, -1152 ;  /* 0xe480e4800e0e7430 */ /* 0x000fe40000000000 */
[----:B------:R-:W-:Y:S01]  /*11b0*/  FADD R12, R13, R12 ;  /* 0x0000000c0d0c7221 */ /* 0x000fe20000000000 */
[----:B------:R-:W-:-:S02]  /*11c0*/  HADD2 R16, R16, -1152, -1152 ;  /* 0xe480e48010107430 */ /* 0x000fc40000000000 */
[--C-:B------:R-:W-:Y:S02]  /*11d0*/  HADD2.F32 R6, -RZ, R15.reuse.H0_H0 ;  /* 0x2000000fff067230 */ /* 0x100fe40000004100 */
        /* <DEDUP_REMOVED lines=29> */
.L_x_61:
[----:B------:R-:W-:Y:S05]  /*13b0*/  BSYNC.RECONVERGENT B0 ;  /* 0x0000000000007941 */ /* 0x000fea0003800200 */
.L_x_60:
        /* <DEDUP_REMOVED lines=18> */
.L_x_66:
        /* <DEDUP_REMOVED lines=10> */
.L_x_86:


//--------------------- .text._Z33int8_weight_only_gemv_smem_cachedILb1ELb1EEvPKaPK6__halfPKfS4_PS2_ii --------------------------
	.section	.text._Z33int8_weight_only_gemv_smem_cachedILb1ELb1EEvPKaPK6__halfPKfS4_PS2_ii,"ax",@progbits
	.align	128
        .global         _Z33int8_weight_only_gemv_smem_cachedILb1ELb1EEvPKaPK6__halfPKfS4_PS2_ii
        .type           _Z33int8_weight_only_gemv_smem_cachedILb1ELb1EEvPKaPK6__halfPKfS4_PS2_ii,@function
        .size           _Z33int8_weight_only_gemv_smem_cachedILb1ELb1EEvPKaPK6__halfPKfS4_PS2_ii,(.L_x_87 - _Z33int8_weight_only_gemv_smem_cachedILb1ELb1EEvPKaPK6__halfPKfS4_PS2_ii)
        .other          _Z33int8_weight_only_gemv_smem_cachedILb1ELb1EEvPKaPK6__halfPKfS4_PS2_ii,@"STO_CUDA_ENTRY STV_DEFAULT"
_Z33int8_weight_only_gemv_smem_cachedILb1ELb1EEvPKaPK6__halfPKfS4_PS2_ii:
.text._Z33int8_weight_only_gemv_smem_cachedILb1ELb1EEvPKaPK6__halfPKfS4_PS2_ii:
        /* <DEDUP_REMOVED lines=51> */
.L_x_71:
        /* <DEDUP_REMOVED lines=8> */
.L_x_70:
[----:B------:R-:W-:Y:S05]  /*03b0*/  BSYNC.RECONVERGENT B1 ;  /* 0x0000000000017941 */ /* 0x000fea0003800200 */
.L_x_69:
[----:B------:R-:W-:Y:S05]  /*03c0*/  @!P1 BRA `(.L_x_68) ;  /* 0x00000000005c9947 */ /* 0x000fea0003800000 */
[----:B------:R-:W0:Y:S01]  /*03d0*/  S2R R5, SR_CgaCtaId ;  /* 0x0000000000057919 */ /* 0x000e220000008800 */
[----:B------:R-:W1:Y:S01]  /*03e0*/  LDC.64 R2, c[0x0][0x388] ;  /* 0x0000e200ff027b82 */ /* 0x000e620000000a00 */
[----:B------:R-:W-:-:S04]  /*03f0*/  MOV R22, 0x400 ;  /* 0x0000040000167802 */ /* 0x000fc80000000f00 */
[----:B0-----:R-:W-:-:S07]  /*0400*/  LEA R22, R5, R22, 0x18 ;  /* 0x0000001605167211 */ /* 0x001fce00078ec0ff */
.L_x_72:
        /* <DEDUP_REMOVED lines=19> */
.L_x_68:
[----:B------:R-:W-:Y:S05]  /*0540*/  BSYNC.RECONVERGENT B0 ;  /* 0x0000000000007941 */ /* 0x000fea0003800200 */
.L_x_67:
        /* <DEDUP_REMOVED lines=45> */
.L_x_77:
        /* <DEDUP_REMOVED lines=40> */
.L_x_76:
[----:B------:R-:W-:Y:S05]  /*0aa0*/  BSYNC.RECONVERGENT B1 ;  /* 0x0000000000017941 */ /* 0x000fea0003800200 */
.L_x_75:
[----:B------:R-:W-:Y:S05]  /*0ab0*/  @!P0 BRA `(.L_x_74) ;  /* 0x00000008003c8947 */ /* 0x000fea0003800000 */
[----:B------:R-:W0:Y:S01]  /*0ac0*/  S2UR UR6, SR_CgaCtaId ;  /* 0x00000000000679c3 */ /* 0x000e220000008800 */
[----:B------:R-:W-:Y:S01]  /*0ad0*/  UMOV UR5, 0x400 ;  /* 0x0000040000057882 */ /* 0x000fe20000000000 */
[----:B------:R-:W-:Y:S01]  /*0ae0*/  LEA R4, R5, 0x200, 0x3 ;  /* 0x0000020005047811 */ /* 0x000fe200078e18ff */
[----:B0-----:R-:W-:-:S06]  /*0af0*/  ULEA UR5, UR6, UR5, 0x18 ;  /* 0x0000000506057291 */ /* 0x001fcc000f8ec0ff */
[----:B------:R-:W-:-:S04]  /*0b00*/  LEA R2, R5, UR5, 0x4 ;  /* 0x0000000505027c11 */ /* 0x000fc8000f8e20ff */
[----:B------:R-:W-:-:S07]  /*0b10*/  IADD3 R2, PT, PT, R2, 0x400, RZ ;  /* 0x0000040002027810 */ /* 0x000fce0007ffe0ff */
.L_x_78:
        /* <DEDUP_REMOVED lines=137> */
.L_x_74:
[----:B------:R-:W-:Y:S05]  /*13b0*/  BSYNC.RECONVERGENT B0 ;  /* 0x0000000000007941 */ /* 0x000fea0003800200 */
.L_x_73:
        /* <DEDUP_REMOVED lines=26> */
.L_x_79:
        /* <DEDUP_REMOVED lines=10> */
.L_x_87:


//--------------------- .nv.shared._Z21int8_weight_only_gemvILb0ELb0EEvPKaPK6__halfPKfS4_PS2_ii --------------------------
	.section	.nv.shared._Z21int8_weight_only_gemvILb0ELb0EEvPKaPK6__halfPKfS4_PS2_ii,"aw",@nobits
	.sectionflags	@""
	.align	16
	.zero		1024


//--------------------- .nv.shared.reserved.0     --------------------------
	.section	.nv.shared.reserved.0,"aw",@nobits
	.weak		__nv_reservedSMEM_offset_0_alias
	.size		__nv_reservedSMEM_offset_0_alias, 0, 64
	.other		__nv_reservedSMEM_offset_0_alias,@"STO_CUDA_RESERVED_SHARED STV_DEFAULT"
__nv_reservedSMEM_offset_0_alias:
	.zero		0
	.zero		64


//--------------------- .nv.shared._Z21int8_weight_only_gemvILb0ELb1EEvPKaPK6__halfPKfS4_PS2_ii --------------------------
	.section	.nv.shared._Z21int8_weight_only_gemvILb0ELb1EEvPKaPK6__halfPKfS4_PS2_ii,"aw",@nobits
	.sectionflags	@""
	.align	16
	.zero		1024


//--------------------- .nv.shared._Z21int8_weight_only_gemvILb1ELb0EEvPKaPK6__halfPKfS4_PS2_ii --------------------------
	.section	.nv.shared._Z21int8_weight_only_gemvILb1ELb0EEvPKaPK6__halfPKfS4_PS2_ii,"aw",@nobits
	.sectionflags	@""
	.align	16
	.zero		1024


//--------------------- .nv.shared._Z21int8_weight_only_gemvILb1ELb1EEvPKaPK6__halfPKfS4_PS2_ii --------------------------
	.section	.nv.shared._Z21int8_weight_only_gemvILb1ELb1EEvPKaPK6__halfPKfS4_PS2_ii,"aw",@nobits
	.sectionflags	@""
	.align	16
	.zero		1024


//--------------------- .nv.shared._Z33int8_weight_only_gemv_smem_cachedILb0ELb0EEvPKaPK6__halfPKfS4_PS2_ii --------------------------
	.section	.nv.shared._Z33int8_weight_only_gemv_smem_cachedILb0ELb0EEvPKaPK6__halfPKfS4_PS2_ii,"aw",@nobits
	.sectionflags	@""
	.align	16
	.zero		1024


//--------------------- .nv.shared._Z33int8_weight_only_gemv_smem_cachedILb0ELb1EEvPKaPK6__halfPKfS4_PS2_ii --------------------------
	.section	.nv.shared._Z33int8_weight_only_gemv_smem_cachedILb0ELb1EEvPKaPK6__halfPKfS4_PS2_ii,"aw",@nobits
	.sectionflags	@""
	.align	16
	.zero		1024


//--------------------- .nv.shared._Z33int8_weight_only_gemv_smem_cachedILb1ELb0EEvPKaPK6__halfPKfS4_PS2_ii --------------------------
	.section	.nv.shared._Z33int8_weight_only_gemv_smem_cachedILb1ELb0EEvPKaPK6__halfPKfS4_PS2_ii,"aw",@nobits
	.sectionflags	@""
	.align	16
	.zero		1024


//--------------------- .nv.shared._Z33int8_weight_only_gemv_smem_cachedILb1ELb1EEvPKaPK6__halfPKfS4_PS2_ii --------------------------
	.section	.nv.shared._Z33int8_weight_only_gemv_smem_cachedILb1ELb1EEvPKaPK6__halfPKfS4_PS2_ii,"aw",@nobits
	.sectionflags	@""
	.align	16
	.zero		1024


//--------------------- .nv.constant0._Z21int8_weight_only_gemvILb0ELb0EEvPKaPK6__halfPKfS4_PS2_ii --------------------------
	.section	.nv.constant0._Z21int8_weight_only_gemvILb0ELb0EEvPKaPK6__halfPKfS4_PS2_ii,"a",@progbits
	.sectionflags	@""
	.align	4
.nv.constant0._Z21int8_weight_only_gemvILb0ELb0EEvPKaPK6__halfPKfS4_PS2_ii:
	.zero		944


//--------------------- .nv.constant0._Z21int8_weight_only_gemvILb0ELb1EEvPKaPK6__halfPKfS4_PS2_ii --------------------------
	.section	.nv.constant0._Z21int8_weight_only_gemvILb0ELb1EEvPKaPK6__halfPKfS4_PS2_ii,"a",@progbits
	.sectionflags	@""
	.align	4
.nv.constant0._Z21int8_weight_only_gemvILb0ELb1EEvPKaPK6__halfPKfS4_PS2_ii:
	.zero		944


//--------------------- .nv.constant0._Z21int8_weight_only_gemvILb1ELb0EEvPKaPK6__halfPKfS4_PS2_ii --------------------------
	.section	.nv.constant0._Z21int8_weight_only_gemvILb1ELb0EEvPKaPK6__halfPKfS4_PS2_ii,"a",@progbits
	.sectionflags	@""
	.align	4
.nv.constant0._Z21int8_weight_only_gemvILb1ELb0EEvPKaPK6__halfPKfS4_PS2_ii:
	.zero		944


//--------------------- .nv.constant0._Z21int8_weight_only_gemvILb1ELb1EEvPKaPK6__halfPKfS4_PS2_ii --------------------------
	.section	.nv.constant0._Z21int8_weight_only_gemvILb1ELb1EEvPKaPK6__halfPKfS4_PS2_ii,"a",@progbits
	.sectionflags	@""
	.align	4
.nv.constant0._Z21int8_weight_only_gemvILb1ELb1EEvPKaPK6__halfPKfS4_PS2_ii:
	.zero		944


//--------------------- .nv.constant0._Z33int8_weight_only_gemv_smem_cachedILb0ELb0EEvPKaPK6__halfPKfS4_PS2_ii --------------------------
	.section	.nv.constant0._Z33int8_weight_only_gemv_smem_cachedILb0ELb0EEvPKaPK6__halfPKfS4_PS2_ii,"a",@progbits
	.sectionflags	@""
	.align	4
.nv.constant0._Z33int8_weight_only_gemv_smem_cachedILb0ELb0EEvPKaPK6__halfPKfS4_PS2_ii:
	.zero		944


//--------------------- .nv.constant0._Z33int8_weight_only_gemv_smem_cachedILb0ELb1EEvPKaPK6__halfPKfS4_PS2_ii --------------------------
	.section	.nv.constant0._Z33int8_weight_only_gemv_smem_cachedILb0ELb1EEvPKaPK6__halfPKfS4_PS2_ii,"a",@progbits
	.sectionflags	@""
	.align	4
.nv.constant0._Z33int8_weight_only_gemv_smem_cachedILb0ELb1EEvPKaPK6__halfPKfS4_PS2_ii:
	.zero		944


//--------------------- .nv.constant0._Z33int8_weight_only_gemv_smem_cachedILb1ELb0EEvPKaPK6__halfPKfS4_PS2_ii --------------------------
	.section	.nv.constant0._Z33int8_weight_only_gemv_smem_cachedILb1ELb0EEvPKaPK6__halfPKfS4_PS2_ii,"a",@progbits
	.sectionflags	@""
	.align	4
.nv.constant0._Z33int8_weight_only_gemv_smem_cachedILb1ELb0EEvPKaPK6__halfPKfS4_PS2_ii:
	.zero		944


//--------------------- .nv.constant0._Z33int8_weight_only_gemv_smem_cachedILb1ELb1EEvPKaPK6__halfPKfS4_PS2_ii --------------------------
	.section	.nv.constant0._Z33int8_weight_only_gemv_smem_cachedILb1ELb1EEvPKaPK6__halfPKfS4_PS2_ii,"a",@progbits
	.sectionflags	@""
	.align	4
.nv.constant0._Z33int8_weight_only_gemv_smem_cachedILb1ELb1EEvPKaPK6__halfPKfS4_PS2_ii:
	.zero		944


//--------------------- SYMBOLS --------------------------

	.type		.nv.reservedSmem.offset0,@object
	.size		.nv.reservedSmem.offset0,0x4
	.type		.nv.reservedSmem.cap,@object
	.size		.nv.reservedSmem.cap,0x4
